//
// Generated by NVIDIA NVVM Compiler
//
// Compiler Build ID: CL-36424714
// Cuda compilation tools, release 13.0, V13.0.88
// Based on NVVM 20.0.0
//

.version 9.0
.target sm_100
.address_size 64

	// .globl	_Z11forwardPassPfS_S_S_

.visible .entry _Z11forwardPassPfS_S_S_(
	.param .u64 .ptr .align 1 _Z11forwardPassPfS_S_S__param_0,
	.param .u64 .ptr .align 1 _Z11forwardPassPfS_S_S__param_1,
	.param .u64 .ptr .align 1 _Z11forwardPassPfS_S_S__param_2,
	.param .u64 .ptr .align 1 _Z11forwardPassPfS_S_S__param_3
)
{
	.reg .pred 	%p<5>;
	.reg .b32 	%r<12>;
	.reg .b32 	%f<238>;
	.reg .b64 	%rd<33>;
	.reg .b64 	%fd<7>;

	ld.param.u64 	%rd5, [_Z11forwardPassPfS_S_S__param_0];
	cvta.to.global.u64 	%rd9, %rd5;
	mov.u32 	%r2, %tid.x;
	mov.u32 	%r3, %ctaid.x;
	mov.u32 	%r4, %ntid.x;
	mad.lo.s32 	%r1, %r3, %r4, %r2;
	setp.gt.s32 	%p1, %r1, 41;
	mul.wide.s32 	%rd10, %r1, 4;
	add.s64 	%rd1, %rd9, %rd10;
	@%p1 bra 	$L__BB0_2;
	mov.b32 	%r5, 0;
	st.global.u32 	[%rd1], %r5;
$L__BB0_2:
	bar.sync 	0;
	setp.gt.s32 	%p2, %r1, 783;
	@%p2 bra 	$L__BB0_4;
	ld.param.u64 	%rd31, [_Z11forwardPassPfS_S_S__param_3];
	ld.param.u64 	%rd29, [_Z11forwardPassPfS_S_S__param_2];
	ld.param.u64 	%rd27, [_Z11forwardPassPfS_S_S__param_1];
	ld.param.u64 	%rd25, [_Z11forwardPassPfS_S_S__param_0];
	shl.b32 	%r6, %r1, 5;
	cvta.to.global.u64 	%rd11, %rd27;
	mul.wide.s32 	%rd12, %r1, 4;
	add.s64 	%rd13, %rd11, %rd12;
	ld.global.f32 	%f1, [%rd13];
	cvta.to.global.u64 	%rd14, %rd29;
	mul.wide.s32 	%rd15, %r6, 4;
	add.s64 	%rd16, %rd14, %rd15;
	ld.global.f32 	%f2, [%rd16];
	cvta.to.global.u64 	%rd17, %rd31;
	ld.global.f32 	%f3, [%rd17];
	fma.rn.f32 	%f4, %f1, %f2, %f3;
	cvta.to.global.u64 	%rd18, %rd25;
	atom.global.add.f32 	%f5, [%rd18], %f4;
	ld.global.f32 	%f6, [%rd13];
	ld.global.f32 	%f7, [%rd16+4];
	ld.global.f32 	%f8, [%rd17+4];
	fma.rn.f32 	%f9, %f6, %f7, %f8;
	atom.global.add.f32 	%f10, [%rd18+4], %f9;
	ld.global.f32 	%f11, [%rd13];
	ld.global.f32 	%f12, [%rd16+8];
	ld.global.f32 	%f13, [%rd17+8];
	fma.rn.f32 	%f14, %f11, %f12, %f13;
	atom.global.add.f32 	%f15, [%rd18+8], %f14;
	ld.global.f32 	%f16, [%rd13];
	ld.global.f32 	%f17, [%rd16+12];
	ld.global.f32 	%f18, [%rd17+12];
	fma.rn.f32 	%f19, %f16, %f17, %f18;
	atom.global.add.f32 	%f20, [%rd18+12], %f19;
	ld.global.f32 	%f21, [%rd13];
	ld.global.f32 	%f22, [%rd16+16];
	ld.global.f32 	%f23, [%rd17+16];
	fma.rn.f32 	%f24, %f21, %f22, %f23;
	atom.global.add.f32 	%f25, [%rd18+16], %f24;
	ld.global.f32 	%f26, [%rd13];
	ld.global.f32 	%f27, [%rd16+20];
	ld.global.f32 	%f28, [%rd17+20];
	fma.rn.f32 	%f29, %f26, %f27, %f28;
	atom.global.add.f32 	%f30, [%rd18+20], %f29;
	ld.global.f32 	%f31, [%rd13];
	ld.global.f32 	%f32, [%rd16+24];
	ld.global.f32 	%f33, [%rd17+24];
	fma.rn.f32 	%f34, %f31, %f32, %f33;
	atom.global.add.f32 	%f35, [%rd18+24], %f34;
	ld.global.f32 	%f36, [%rd13];
	ld.global.f32 	%f37, [%rd16+28];
	ld.global.f32 	%f38, [%rd17+28];
	fma.rn.f32 	%f39, %f36, %f37, %f38;
	atom.global.add.f32 	%f40, [%rd18+28], %f39;
	ld.global.f32 	%f41, [%rd13];
	ld.global.f32 	%f42, [%rd16+32];
	ld.global.f32 	%f43, [%rd17+32];
	fma.rn.f32 	%f44, %f41, %f42, %f43;
	atom.global.add.f32 	%f45, [%rd18+32], %f44;
	ld.global.f32 	%f46, [%rd13];
	ld.global.f32 	%f47, [%rd16+36];
	ld.global.f32 	%f48, [%rd17+36];
	fma.rn.f32 	%f49, %f46, %f47, %f48;
	atom.global.add.f32 	%f50, [%rd18+36], %f49;
	ld.global.f32 	%f51, [%rd13];
	ld.global.f32 	%f52, [%rd16+40];
	ld.global.f32 	%f53, [%rd17+40];
	fma.rn.f32 	%f54, %f51, %f52, %f53;
	atom.global.add.f32 	%f55, [%rd18+40], %f54;
	ld.global.f32 	%f56, [%rd13];
	ld.global.f32 	%f57, [%rd16+44];
	ld.global.f32 	%f58, [%rd17+44];
	fma.rn.f32 	%f59, %f56, %f57, %f58;
	atom.global.add.f32 	%f60, [%rd18+44], %f59;
	ld.global.f32 	%f61, [%rd13];
	ld.global.f32 	%f62, [%rd16+48];
	ld.global.f32 	%f63, [%rd17+48];
	fma.rn.f32 	%f64, %f61, %f62, %f63;
	atom.global.add.f32 	%f65, [%rd18+48], %f64;
	ld.global.f32 	%f66, [%rd13];
	ld.global.f32 	%f67, [%rd16+52];
	ld.global.f32 	%f68, [%rd17+52];
	fma.rn.f32 	%f69, %f66, %f67, %f68;
	atom.global.add.f32 	%f70, [%rd18+52], %f69;
	ld.global.f32 	%f71, [%rd13];
	ld.global.f32 	%f72, [%rd16+56];
	ld.global.f32 	%f73, [%rd17+56];
	fma.rn.f32 	%f74, %f71, %f72, %f73;
	atom.global.add.f32 	%f75, [%rd18+56], %f74;
	ld.global.f32 	%f76, [%rd13];
	ld.global.f32 	%f77, [%rd16+60];
	ld.global.f32 	%f78, [%rd17+60];
	fma.rn.f32 	%f79, %f76, %f77, %f78;
	atom.global.add.f32 	%f80, [%rd18+60], %f79;
	ld.global.f32 	%f81, [%rd13];
	ld.global.f32 	%f82, [%rd16+64];
	ld.global.f32 	%f83, [%rd17+64];
	fma.rn.f32 	%f84, %f81, %f82, %f83;
	atom.global.add.f32 	%f85, [%rd18+64], %f84;
	ld.global.f32 	%f86, [%rd13];
	ld.global.f32 	%f87, [%rd16+68];
	ld.global.f32 	%f88, [%rd17+68];
	fma.rn.f32 	%f89, %f86, %f87, %f88;
	atom.global.add.f32 	%f90, [%rd18+68], %f89;
	ld.global.f32 	%f91, [%rd13];
	ld.global.f32 	%f92, [%rd16+72];
	ld.global.f32 	%f93, [%rd17+72];
	fma.rn.f32 	%f94, %f91, %f92, %f93;
	atom.global.add.f32 	%f95, [%rd18+72], %f94;
	ld.global.f32 	%f96, [%rd13];
	ld.global.f32 	%f97, [%rd16+76];
	ld.global.f32 	%f98, [%rd17+76];
	fma.rn.f32 	%f99, %f96, %f97, %f98;
	atom.global.add.f32 	%f100, [%rd18+76], %f99;
	ld.global.f32 	%f101, [%rd13];
	ld.global.f32 	%f102, [%rd16+80];
	ld.global.f32 	%f103, [%rd17+80];
	fma.rn.f32 	%f104, %f101, %f102, %f103;
	atom.global.add.f32 	%f105, [%rd18+80], %f104;
	ld.global.f32 	%f106, [%rd13];
	ld.global.f32 	%f107, [%rd16+84];
	ld.global.f32 	%f108, [%rd17+84];
	fma.rn.f32 	%f109, %f106, %f107, %f108;
	atom.global.add.f32 	%f110, [%rd18+84], %f109;
	ld.global.f32 	%f111, [%rd13];
	ld.global.f32 	%f112, [%rd16+88];
	ld.global.f32 	%f113, [%rd17+88];
	fma.rn.f32 	%f114, %f111, %f112, %f113;
	atom.global.add.f32 	%f115, [%rd18+88], %f114;
	ld.global.f32 	%f116, [%rd13];
	ld.global.f32 	%f117, [%rd16+92];
	ld.global.f32 	%f118, [%rd17+92];
	fma.rn.f32 	%f119, %f116, %f117, %f118;
	atom.global.add.f32 	%f120, [%rd18+92], %f119;
	ld.global.f32 	%f121, [%rd13];
	ld.global.f32 	%f122, [%rd16+96];
	ld.global.f32 	%f123, [%rd17+96];
	fma.rn.f32 	%f124, %f121, %f122, %f123;
	atom.global.add.f32 	%f125, [%rd18+96], %f124;
	ld.global.f32 	%f126, [%rd13];
	ld.global.f32 	%f127, [%rd16+100];
	ld.global.f32 	%f128, [%rd17+100];
	fma.rn.f32 	%f129, %f126, %f127, %f128;
	atom.global.add.f32 	%f130, [%rd18+100], %f129;
	ld.global.f32 	%f131, [%rd13];
	ld.global.f32 	%f132, [%rd16+104];
	ld.global.f32 	%f133, [%rd17+104];
	fma.rn.f32 	%f134, %f131, %f132, %f133;
	atom.global.add.f32 	%f135, [%rd18+104], %f134;
	ld.global.f32 	%f136, [%rd13];
	ld.global.f32 	%f137, [%rd16+108];
	ld.global.f32 	%f138, [%rd17+108];
	fma.rn.f32 	%f139, %f136, %f137, %f138;
	atom.global.add.f32 	%f140, [%rd18+108], %f139;
	ld.global.f32 	%f141, [%rd13];
	ld.global.f32 	%f142, [%rd16+112];
	ld.global.f32 	%f143, [%rd17+112];
	fma.rn.f32 	%f144, %f141, %f142, %f143;
	atom.global.add.f32 	%f145, [%rd18+112], %f144;
	ld.global.f32 	%f146, [%rd13];
	ld.global.f32 	%f147, [%rd16+116];
	ld.global.f32 	%f148, [%rd17+116];
	fma.rn.f32 	%f149, %f146, %f147, %f148;
	atom.global.add.f32 	%f150, [%rd18+116], %f149;
	ld.global.f32 	%f151, [%rd13];
	ld.global.f32 	%f152, [%rd16+120];
	ld.global.f32 	%f153, [%rd17+120];
	fma.rn.f32 	%f154, %f151, %f152, %f153;
	atom.global.add.f32 	%f155, [%rd18+120], %f154;
	ld.global.f32 	%f156, [%rd13];
	ld.global.f32 	%f157, [%rd16+124];
	ld.global.f32 	%f158, [%rd17+124];
	fma.rn.f32 	%f159, %f156, %f157, %f158;
	atom.global.add.f32 	%f160, [%rd18+124], %f159;
$L__BB0_4:
	ld.param.u64 	%rd28, [_Z11forwardPassPfS_S_S__param_1];
	ld.param.u64 	%rd26, [_Z11forwardPassPfS_S_S__param_0];
	cvta.to.global.u64 	%rd19, %rd28;
	mul.wide.s32 	%rd20, %r1, 4;
	add.s64 	%rd2, %rd19, %rd20;
	cvta.to.global.u64 	%rd3, %rd26;
	add.s64 	%rd4, %rd3, %rd20;
	bar.sync 	0;
	setp.gt.s32 	%p3, %r1, 31;
	@%p3 bra 	$L__BB0_6;
	ld.param.u64 	%rd32, [_Z11forwardPassPfS_S_S__param_3];
	ld.param.u64 	%rd30, [_Z11forwardPassPfS_S_S__param_2];
	ld.global.f32 	%f161, [%rd4];
	fma.rn.f32 	%f162, %f161, 0fBBBB989D, 0f3F000000;
	cvt.sat.f32.f32 	%f163, %f162;
	mov.f32 	%f164, 0f4B400001;
	mov.f32 	%f165, 0f437C0000;
	fma.rm.f32 	%f166, %f163, %f165, %f164;
	add.f32 	%f167, %f166, 0fCB40007F;
	neg.f32 	%f168, %f167;
	fma.rn.f32 	%f169, %f161, 0fBFB8AA3B, %f168;
	fma.rn.f32 	%f170, %f161, 0fB2A57060, %f169;
	mov.b32 	%r7, %f166;
	shl.b32 	%r8, %r7, 23;
	mov.b32 	%f171, %r8;
	ex2.approx.ftz.f32 	%f172, %f170;
	mul.f32 	%f173, %f172, %f171;
	cvt.f64.f32 	%fd1, %f173;
	add.f64 	%fd2, %fd1, 0d3FF0000000000000;
	rcp.rn.f64 	%fd3, %fd2;
	cvt.rn.f32.f64 	%f174, %fd3;
	st.global.f32 	[%rd2+3136], %f174;
	mul.lo.s32 	%r9, %r1, 10;
	cvta.to.global.u64 	%rd21, %rd30;
	mul.wide.s32 	%rd22, %r9, 4;
	add.s64 	%rd23, %rd21, %rd22;
	ld.global.f32 	%f175, [%rd23+100352];
	cvta.to.global.u64 	%rd24, %rd32;
	ld.global.f32 	%f176, [%rd24+128];
	fma.rn.f32 	%f177, %f175, %f174, %f176;
	atom.global.add.f32 	%f178, [%rd3+128], %f177;
	ld.global.f32 	%f179, [%rd2+3136];
	ld.global.f32 	%f180, [%rd23+100356];
	ld.global.f32 	%f181, [%rd24+132];
	fma.rn.f32 	%f182, %f179, %f180, %f181;
	atom.global.add.f32 	%f183, [%rd3+132], %f182;
	ld.global.f32 	%f184, [%rd2+3136];
	ld.global.f32 	%f185, [%rd23+100360];
	ld.global.f32 	%f186, [%rd24+136];
	fma.rn.f32 	%f187, %f184, %f185, %f186;
	atom.global.add.f32 	%f188, [%rd3+136], %f187;
	ld.global.f32 	%f189, [%rd2+3136];
	ld.global.f32 	%f190, [%rd23+100364];
	ld.global.f32 	%f191, [%rd24+140];
	fma.rn.f32 	%f192, %f189, %f190, %f191;
	atom.global.add.f32 	%f193, [%rd3+140], %f192;
	ld.global.f32 	%f194, [%rd2+3136];
	ld.global.f32 	%f195, [%rd23+100368];
	ld.global.f32 	%f196, [%rd24+144];
	fma.rn.f32 	%f197, %f194, %f195, %f196;
	atom.global.add.f32 	%f198, [%rd3+144], %f197;
	ld.global.f32 	%f199, [%rd2+3136];
	ld.global.f32 	%f200, [%rd23+100372];
	ld.global.f32 	%f201, [%rd24+148];
	fma.rn.f32 	%f202, %f199, %f200, %f201;
	atom.global.add.f32 	%f203, [%rd3+148], %f202;
	ld.global.f32 	%f204, [%rd2+3136];
	ld.global.f32 	%f205, [%rd23+100376];
	ld.global.f32 	%f206, [%rd24+152];
	fma.rn.f32 	%f207, %f204, %f205, %f206;
	atom.global.add.f32 	%f208, [%rd3+152], %f207;
	ld.global.f32 	%f209, [%rd2+3136];
	ld.global.f32 	%f210, [%rd23+100380];
	ld.global.f32 	%f211, [%rd24+156];
	fma.rn.f32 	%f212, %f209, %f210, %f211;
	atom.global.add.f32 	%f213, [%rd3+156], %f212;
	ld.global.f32 	%f214, [%rd2+3136];
	ld.global.f32 	%f215, [%rd23+100384];
	ld.global.f32 	%f216, [%rd24+160];
	fma.rn.f32 	%f217, %f214, %f215, %f216;
	atom.global.add.f32 	%f218, [%rd3+160], %f217;
	ld.global.f32 	%f219, [%rd2+3136];
	ld.global.f32 	%f220, [%rd23+100388];
	ld.global.f32 	%f221, [%rd24+164];
	fma.rn.f32 	%f222, %f219, %f220, %f221;
	atom.global.add.f32 	%f223, [%rd3+164], %f222;
$L__BB0_6:
	bar.sync 	0;
	setp.gt.s32 	%p4, %r1, 9;
	@%p4 bra 	$L__BB0_8;
	ld.global.f32 	%f224, [%rd4+128];
	fma.rn.f32 	%f225, %f224, 0fBBBB989D, 0f3F000000;
	cvt.sat.f32.f32 	%f226, %f225;
	mov.f32 	%f227, 0f4B400001;
	mov.f32 	%f228, 0f437C0000;
	fma.rm.f32 	%f229, %f226, %f228, %f227;
	add.f32 	%f230, %f229, 0fCB40007F;
	neg.f32 	%f231, %f230;
	fma.rn.f32 	%f232, %f224, 0fBFB8AA3B, %f231;
	fma.rn.f32 	%f233, %f224, 0fB2A57060, %f232;
	mov.b32 	%r10, %f229;
	shl.b32 	%r11, %r10, 23;
	mov.b32 	%f234, %r11;
	ex2.approx.ftz.f32 	%f235, %f233;
	mul.f32 	%f236, %f235, %f234;
	cvt.f64.f32 	%fd4, %f236;
	add.f64 	%fd5, %fd4, 0d3FF0000000000000;
	rcp.rn.f64 	%fd6, %fd5;
	cvt.rn.f32.f64 	%f237, %fd6;
	st.global.f32 	[%rd2+3264], %f237;
$L__BB0_8:
	ret;

}
	// .globl	_Z13backpropagatePfS_S_S_S_S_S_S_S_
.visible .entry _Z13backpropagatePfS_S_S_S_S_S_S_S_(
	.param .u64 .ptr .align 1 _Z13backpropagatePfS_S_S_S_S_S_S_S__param_0,
	.param .u64 .ptr .align 1 _Z13backpropagatePfS_S_S_S_S_S_S_S__param_1,
	.param .u64 .ptr .align 1 _Z13backpropagatePfS_S_S_S_S_S_S_S__param_2,
	.param .u64 .ptr .align 1 _Z13backpropagatePfS_S_S_S_S_S_S_S__param_3,
	.param .u64 .ptr .align 1 _Z13backpropagatePfS_S_S_S_S_S_S_S__param_4,
	.param .u64 .ptr .align 1 _Z13backpropagatePfS_S_S_S_S_S_S_S__param_5,
	.param .u64 .ptr .align 1 _Z13backpropagatePfS_S_S_S_S_S_S_S__param_6,
	.param .u64 .ptr .align 1 _Z13backpropagatePfS_S_S_S_S_S_S_S__param_7,
	.param .u64 .ptr .align 1 _Z13backpropagatePfS_S_S_S_S_S_S_S__param_8
)
{
	.reg .pred 	%p<10>;
	.reg .b32 	%r<18>;
	.reg .b32 	%f<544>;
	.reg .b64 	%rd<74>;
	.reg .b64 	%fd<10>;

	ld.param.u64 	%rd22, [_Z13backpropagatePfS_S_S_S_S_S_S_S__param_2];
	ld.param.u64 	%rd17, [_Z13backpropagatePfS_S_S_S_S_S_S_S__param_3];
	ld.param.u64 	%rd23, [_Z13backpropagatePfS_S_S_S_S_S_S_S__param_4];
	cvta.to.global.u64 	%rd1, %rd23;
	cvta.to.global.u64 	%rd2, %rd17;
	cvta.to.global.u64 	%rd3, %rd22;
	mov.u32 	%r4, %tid.x;
	mov.u32 	%r5, %ctaid.x;
	mov.u32 	%r6, %ntid.x;
	mad.lo.s32 	%r1, %r5, %r6, %r4;
	setp.gt.s32 	%p1, %r1, 41;
	mul.wide.s32 	%rd24, %r1, 4;
	add.s64 	%rd4, %rd3, %rd24;
	@%p1 bra 	$L__BB1_2;
	mov.b32 	%r7, 0;
	st.global.u32 	[%rd4], %r7;
$L__BB1_2:
	bar.sync 	0;
	setp.gt.s32 	%p2, %r1, 783;
	@%p2 bra 	$L__BB1_4;
	ld.param.u64 	%rd59, [_Z13backpropagatePfS_S_S_S_S_S_S_S__param_1];
	shl.b32 	%r8, %r1, 5;
	cvta.to.global.u64 	%rd25, %rd59;
	mul.wide.s32 	%rd26, %r1, 4;
	add.s64 	%rd27, %rd25, %rd26;
	ld.global.f32 	%f1, [%rd27];
	mul.wide.s32 	%rd28, %r8, 4;
	add.s64 	%rd29, %rd2, %rd28;
	ld.global.f32 	%f2, [%rd29];
	ld.global.f32 	%f3, [%rd1];
	fma.rn.f32 	%f4, %f1, %f2, %f3;
	atom.global.add.f32 	%f5, [%rd3], %f4;
	ld.global.f32 	%f6, [%rd27];
	ld.global.f32 	%f7, [%rd29+4];
	ld.global.f32 	%f8, [%rd1+4];
	fma.rn.f32 	%f9, %f6, %f7, %f8;
	atom.global.add.f32 	%f10, [%rd3+4], %f9;
	ld.global.f32 	%f11, [%rd27];
	ld.global.f32 	%f12, [%rd29+8];
	ld.global.f32 	%f13, [%rd1+8];
	fma.rn.f32 	%f14, %f11, %f12, %f13;
	atom.global.add.f32 	%f15, [%rd3+8], %f14;
	ld.global.f32 	%f16, [%rd27];
	ld.global.f32 	%f17, [%rd29+12];
	ld.global.f32 	%f18, [%rd1+12];
	fma.rn.f32 	%f19, %f16, %f17, %f18;
	atom.global.add.f32 	%f20, [%rd3+12], %f19;
	ld.global.f32 	%f21, [%rd27];
	ld.global.f32 	%f22, [%rd29+16];
	ld.global.f32 	%f23, [%rd1+16];
	fma.rn.f32 	%f24, %f21, %f22, %f23;
	atom.global.add.f32 	%f25, [%rd3+16], %f24;
	ld.global.f32 	%f26, [%rd27];
	ld.global.f32 	%f27, [%rd29+20];
	ld.global.f32 	%f28, [%rd1+20];
	fma.rn.f32 	%f29, %f26, %f27, %f28;
	atom.global.add.f32 	%f30, [%rd3+20], %f29;
	ld.global.f32 	%f31, [%rd27];
	ld.global.f32 	%f32, [%rd29+24];
	ld.global.f32 	%f33, [%rd1+24];
	fma.rn.f32 	%f34, %f31, %f32, %f33;
	atom.global.add.f32 	%f35, [%rd3+24], %f34;
	ld.global.f32 	%f36, [%rd27];
	ld.global.f32 	%f37, [%rd29+28];
	ld.global.f32 	%f38, [%rd1+28];
	fma.rn.f32 	%f39, %f36, %f37, %f38;
	atom.global.add.f32 	%f40, [%rd3+28], %f39;
	ld.global.f32 	%f41, [%rd27];
	ld.global.f32 	%f42, [%rd29+32];
	ld.global.f32 	%f43, [%rd1+32];
	fma.rn.f32 	%f44, %f41, %f42, %f43;
	atom.global.add.f32 	%f45, [%rd3+32], %f44;
	ld.global.f32 	%f46, [%rd27];
	ld.global.f32 	%f47, [%rd29+36];
	ld.global.f32 	%f48, [%rd1+36];
	fma.rn.f32 	%f49, %f46, %f47, %f48;
	atom.global.add.f32 	%f50, [%rd3+36], %f49;
	ld.global.f32 	%f51, [%rd27];
	ld.global.f32 	%f52, [%rd29+40];
	ld.global.f32 	%f53, [%rd1+40];
	fma.rn.f32 	%f54, %f51, %f52, %f53;
	atom.global.add.f32 	%f55, [%rd3+40], %f54;
	ld.global.f32 	%f56, [%rd27];
	ld.global.f32 	%f57, [%rd29+44];
	ld.global.f32 	%f58, [%rd1+44];
	fma.rn.f32 	%f59, %f56, %f57, %f58;
	atom.global.add.f32 	%f60, [%rd3+44], %f59;
	ld.global.f32 	%f61, [%rd27];
	ld.global.f32 	%f62, [%rd29+48];
	ld.global.f32 	%f63, [%rd1+48];
	fma.rn.f32 	%f64, %f61, %f62, %f63;
	atom.global.add.f32 	%f65, [%rd3+48], %f64;
	ld.global.f32 	%f66, [%rd27];
	ld.global.f32 	%f67, [%rd29+52];
	ld.global.f32 	%f68, [%rd1+52];
	fma.rn.f32 	%f69, %f66, %f67, %f68;
	atom.global.add.f32 	%f70, [%rd3+52], %f69;
	ld.global.f32 	%f71, [%rd27];
	ld.global.f32 	%f72, [%rd29+56];
	ld.global.f32 	%f73, [%rd1+56];
	fma.rn.f32 	%f74, %f71, %f72, %f73;
	atom.global.add.f32 	%f75, [%rd3+56], %f74;
	ld.global.f32 	%f76, [%rd27];
	ld.global.f32 	%f77, [%rd29+60];
	ld.global.f32 	%f78, [%rd1+60];
	fma.rn.f32 	%f79, %f76, %f77, %f78;
	atom.global.add.f32 	%f80, [%rd3+60], %f79;
	ld.global.f32 	%f81, [%rd27];
	ld.global.f32 	%f82, [%rd29+64];
	ld.global.f32 	%f83, [%rd1+64];
	fma.rn.f32 	%f84, %f81, %f82, %f83;
	atom.global.add.f32 	%f85, [%rd3+64], %f84;
	ld.global.f32 	%f86, [%rd27];
	ld.global.f32 	%f87, [%rd29+68];
	ld.global.f32 	%f88, [%rd1+68];
	fma.rn.f32 	%f89, %f86, %f87, %f88;
	atom.global.add.f32 	%f90, [%rd3+68], %f89;
	ld.global.f32 	%f91, [%rd27];
	ld.global.f32 	%f92, [%rd29+72];
	ld.global.f32 	%f93, [%rd1+72];
	fma.rn.f32 	%f94, %f91, %f92, %f93;
	atom.global.add.f32 	%f95, [%rd3+72], %f94;
	ld.global.f32 	%f96, [%rd27];
	ld.global.f32 	%f97, [%rd29+76];
	ld.global.f32 	%f98, [%rd1+76];
	fma.rn.f32 	%f99, %f96, %f97, %f98;
	atom.global.add.f32 	%f100, [%rd3+76], %f99;
	ld.global.f32 	%f101, [%rd27];
	ld.global.f32 	%f102, [%rd29+80];
	ld.global.f32 	%f103, [%rd1+80];
	fma.rn.f32 	%f104, %f101, %f102, %f103;
	atom.global.add.f32 	%f105, [%rd3+80], %f104;
	ld.global.f32 	%f106, [%rd27];
	ld.global.f32 	%f107, [%rd29+84];
	ld.global.f32 	%f108, [%rd1+84];
	fma.rn.f32 	%f109, %f106, %f107, %f108;
	atom.global.add.f32 	%f110, [%rd3+84], %f109;
	ld.global.f32 	%f111, [%rd27];
	ld.global.f32 	%f112, [%rd29+88];
	ld.global.f32 	%f113, [%rd1+88];
	fma.rn.f32 	%f114, %f111, %f112, %f113;
	atom.global.add.f32 	%f115, [%rd3+88], %f114;
	ld.global.f32 	%f116, [%rd27];
	ld.global.f32 	%f117, [%rd29+92];
	ld.global.f32 	%f118, [%rd1+92];
	fma.rn.f32 	%f119, %f116, %f117, %f118;
	atom.global.add.f32 	%f120, [%rd3+92], %f119;
	ld.global.f32 	%f121, [%rd27];
	ld.global.f32 	%f122, [%rd29+96];
	ld.global.f32 	%f123, [%rd1+96];
	fma.rn.f32 	%f124, %f121, %f122, %f123;
	atom.global.add.f32 	%f125, [%rd3+96], %f124;
	ld.global.f32 	%f126, [%rd27];
	ld.global.f32 	%f127, [%rd29+100];
	ld.global.f32 	%f128, [%rd1+100];
	fma.rn.f32 	%f129, %f126, %f127, %f128;
	atom.global.add.f32 	%f130, [%rd3+100], %f129;
	ld.global.f32 	%f131, [%rd27];
	ld.global.f32 	%f132, [%rd29+104];
	ld.global.f32 	%f133, [%rd1+104];
	fma.rn.f32 	%f134, %f131, %f132, %f133;
	atom.global.add.f32 	%f135, [%rd3+104], %f134;
	ld.global.f32 	%f136, [%rd27];
	ld.global.f32 	%f137, [%rd29+108];
	ld.global.f32 	%f138, [%rd1+108];
	fma.rn.f32 	%f139, %f136, %f137, %f138;
	atom.global.add.f32 	%f140, [%rd3+108], %f139;
	ld.global.f32 	%f141, [%rd27];
	ld.global.f32 	%f142, [%rd29+112];
	ld.global.f32 	%f143, [%rd1+112];
	fma.rn.f32 	%f144, %f141, %f142, %f143;
	atom.global.add.f32 	%f145, [%rd3+112], %f144;
	ld.global.f32 	%f146, [%rd27];
	ld.global.f32 	%f147, [%rd29+116];
	ld.global.f32 	%f148, [%rd1+116];
	fma.rn.f32 	%f149, %f146, %f147, %f148;
	atom.global.add.f32 	%f150, [%rd3+116], %f149;
	ld.global.f32 	%f151, [%rd27];
	ld.global.f32 	%f152, [%rd29+120];
	ld.global.f32 	%f153, [%rd1+120];
	fma.rn.f32 	%f154, %f151, %f152, %f153;
	atom.global.add.f32 	%f155, [%rd3+120], %f154;
	ld.global.f32 	%f156, [%rd27];
	ld.global.f32 	%f157, [%rd29+124];
	ld.global.f32 	%f158, [%rd1+124];
	fma.rn.f32 	%f159, %f156, %f157, %f158;
	atom.global.add.f32 	%f160, [%rd3+124], %f159;
$L__BB1_4:
	ld.param.u64 	%rd60, [_Z13backpropagatePfS_S_S_S_S_S_S_S__param_1];
	cvta.to.global.u64 	%rd30, %rd60;
	mul.wide.s32 	%rd31, %r1, 4;
	add.s64 	%rd5, %rd30, %rd31;
	bar.sync 	0;
	setp.gt.s32 	%p3, %r1, 31;
	@%p3 bra 	$L__BB1_6;
	ld.global.f32 	%f161, [%rd4];
	fma.rn.f32 	%f162, %f161, 0fBBBB989D, 0f3F000000;
	cvt.sat.f32.f32 	%f163, %f162;
	mov.f32 	%f164, 0f4B400001;
	mov.f32 	%f165, 0f437C0000;
	fma.rm.f32 	%f166, %f163, %f165, %f164;
	add.f32 	%f167, %f166, 0fCB40007F;
	neg.f32 	%f168, %f167;
	fma.rn.f32 	%f169, %f161, 0fBFB8AA3B, %f168;
	fma.rn.f32 	%f170, %f161, 0fB2A57060, %f169;
	mov.b32 	%r9, %f166;
	shl.b32 	%r10, %r9, 23;
	mov.b32 	%f171, %r10;
	ex2.approx.ftz.f32 	%f172, %f170;
	mul.f32 	%f173, %f172, %f171;
	cvt.f64.f32 	%fd1, %f173;
	add.f64 	%fd2, %fd1, 0d3FF0000000000000;
	rcp.rn.f64 	%fd3, %fd2;
	cvt.rn.f32.f64 	%f174, %fd3;
	st.global.f32 	[%rd5+3136], %f174;
	mul.lo.s32 	%r11, %r1, 10;
	mul.wide.s32 	%rd32, %r11, 4;
	add.s64 	%rd33, %rd2, %rd32;
	ld.global.f32 	%f175, [%rd33+100352];
	ld.global.f32 	%f176, [%rd1+128];
	fma.rn.f32 	%f177, %f175, %f174, %f176;
	atom.global.add.f32 	%f178, [%rd3+128], %f177;
	ld.global.f32 	%f179, [%rd5+3136];
	ld.global.f32 	%f180, [%rd33+100356];
	ld.global.f32 	%f181, [%rd1+132];
	fma.rn.f32 	%f182, %f179, %f180, %f181;
	atom.global.add.f32 	%f183, [%rd3+132], %f182;
	ld.global.f32 	%f184, [%rd5+3136];
	ld.global.f32 	%f185, [%rd33+100360];
	ld.global.f32 	%f186, [%rd1+136];
	fma.rn.f32 	%f187, %f184, %f185, %f186;
	atom.global.add.f32 	%f188, [%rd3+136], %f187;
	ld.global.f32 	%f189, [%rd5+3136];
	ld.global.f32 	%f190, [%rd33+100364];
	ld.global.f32 	%f191, [%rd1+140];
	fma.rn.f32 	%f192, %f189, %f190, %f191;
	atom.global.add.f32 	%f193, [%rd3+140], %f192;
	ld.global.f32 	%f194, [%rd5+3136];
	ld.global.f32 	%f195, [%rd33+100368];
	ld.global.f32 	%f196, [%rd1+144];
	fma.rn.f32 	%f197, %f194, %f195, %f196;
	atom.global.add.f32 	%f198, [%rd3+144], %f197;
	ld.global.f32 	%f199, [%rd5+3136];
	ld.global.f32 	%f200, [%rd33+100372];
	ld.global.f32 	%f201, [%rd1+148];
	fma.rn.f32 	%f202, %f199, %f200, %f201;
	atom.global.add.f32 	%f203, [%rd3+148], %f202;
	ld.global.f32 	%f204, [%rd5+3136];
	ld.global.f32 	%f205, [%rd33+100376];
	ld.global.f32 	%f206, [%rd1+152];
	fma.rn.f32 	%f207, %f204, %f205, %f206;
	atom.global.add.f32 	%f208, [%rd3+152], %f207;
	ld.global.f32 	%f209, [%rd5+3136];
	ld.global.f32 	%f210, [%rd33+100380];
	ld.global.f32 	%f211, [%rd1+156];
	fma.rn.f32 	%f212, %f209, %f210, %f211;
	atom.global.add.f32 	%f213, [%rd3+156], %f212;
	ld.global.f32 	%f214, [%rd5+3136];
	ld.global.f32 	%f215, [%rd33+100384];
	ld.global.f32 	%f216, [%rd1+160];
	fma.rn.f32 	%f217, %f214, %f215, %f216;
	atom.global.add.f32 	%f218, [%rd3+160], %f217;
	ld.global.f32 	%f219, [%rd5+3136];
	ld.global.f32 	%f220, [%rd33+100388];
	ld.global.f32 	%f221, [%rd1+164];
	fma.rn.f32 	%f222, %f219, %f220, %f221;
	atom.global.add.f32 	%f223, [%rd3+164], %f222;
$L__BB1_6:
	bar.sync 	0;
	setp.gt.s32 	%p4, %r1, 9;
	@%p4 bra 	$L__BB1_8;
	ld.global.f32 	%f224, [%rd4+128];
	fma.rn.f32 	%f225, %f224, 0fBBBB989D, 0f3F000000;
	cvt.sat.f32.f32 	%f226, %f225;
	mov.f32 	%f227, 0f4B400001;
	mov.f32 	%f228, 0f437C0000;
	fma.rm.f32 	%f229, %f226, %f228, %f227;
	add.f32 	%f230, %f229, 0fCB40007F;
	neg.f32 	%f231, %f230;
	fma.rn.f32 	%f232, %f224, 0fBFB8AA3B, %f231;
	fma.rn.f32 	%f233, %f224, 0fB2A57060, %f232;
	mov.b32 	%r12, %f229;
	shl.b32 	%r13, %r12, 23;
	mov.b32 	%f234, %r13;
	ex2.approx.ftz.f32 	%f235, %f233;
	mul.f32 	%f236, %f235, %f234;
	cvt.f64.f32 	%fd4, %f236;
	add.f64 	%fd5, %fd4, 0d3FF0000000000000;
	rcp.rn.f64 	%fd6, %fd5;
	cvt.rn.f32.f64 	%f237, %fd6;
	st.global.f32 	[%rd5+3264], %f237;
$L__BB1_8:
	ld.param.u64 	%rd70, [_Z13backpropagatePfS_S_S_S_S_S_S_S__param_7];
	ld.param.u64 	%rd65, [_Z13backpropagatePfS_S_S_S_S_S_S_S__param_5];
	setp.gt.s32 	%p5, %r1, 9;
	bar.sync 	0;
	cvta.to.global.u64 	%rd34, %rd65;
	add.s64 	%rd6, %rd34, %rd31;
	cvta.to.global.u64 	%rd36, %rd70;
	add.s64 	%rd7, %rd36, %rd31;
	@%p5 bra 	$L__BB1_10;
	ld.param.u64 	%rd67, [_Z13backpropagatePfS_S_S_S_S_S_S_S__param_6];
	ld.param.u64 	%rd66, [_Z13backpropagatePfS_S_S_S_S_S_S_S__param_5];
	ld.param.u64 	%rd63, [_Z13backpropagatePfS_S_S_S_S_S_S_S__param_3];
	ld.param.u64 	%rd61, [_Z13backpropagatePfS_S_S_S_S_S_S_S__param_1];
	ld.param.u64 	%rd58, [_Z13backpropagatePfS_S_S_S_S_S_S_S__param_0];
	cvta.to.global.u64 	%rd37, %rd61;
	mul.wide.s32 	%rd38, %r1, 4;
	add.s64 	%rd39, %rd37, %rd38;
	ld.global.f32 	%f238, [%rd39+3264];
	cvta.to.global.u64 	%rd40, %rd58;
	add.s64 	%rd41, %rd40, %rd38;
	ld.global.f32 	%f239, [%rd41];
	sub.f32 	%f240, %f238, %f239;
	st.global.f32 	[%rd6+128], %f240;
	st.global.f32 	[%rd7+128], %f240;
	ld.global.f32 	%f241, [%rd6+3264];
	ld.global.f32 	%f242, [%rd37+3136];
	mul.f32 	%f243, %f241, %f242;
	cvta.to.global.u64 	%rd42, %rd67;
	add.s64 	%rd43, %rd42, %rd38;
	st.global.f32 	[%rd43+100352], %f243;
	ld.global.f32 	%f244, [%rd6+128];
	cvta.to.global.u64 	%rd44, %rd63;
	add.s64 	%rd45, %rd44, %rd38;
	ld.global.f32 	%f245, [%rd45+100352];
	mul.f32 	%f246, %f244, %f245;
	cvta.to.global.u64 	%rd46, %rd66;
	atom.global.add.f32 	%f247, [%rd46], %f246;
	ld.global.f32 	%f248, [%rd6+3264];
	ld.global.f32 	%f249, [%rd37+3140];
	mul.f32 	%f250, %f248, %f249;
	st.global.f32 	[%rd43+100392], %f250;
	ld.global.f32 	%f251, [%rd6+128];
	ld.global.f32 	%f252, [%rd45+100392];
	mul.f32 	%f253, %f251, %f252;
	atom.global.add.f32 	%f254, [%rd46+4], %f253;
	ld.global.f32 	%f255, [%rd6+3264];
	ld.global.f32 	%f256, [%rd37+3144];
	mul.f32 	%f257, %f255, %f256;
	st.global.f32 	[%rd43+100432], %f257;
	ld.global.f32 	%f258, [%rd6+128];
	ld.global.f32 	%f259, [%rd45+100432];
	mul.f32 	%f260, %f258, %f259;
	atom.global.add.f32 	%f261, [%rd46+8], %f260;
	ld.global.f32 	%f262, [%rd6+3264];
	ld.global.f32 	%f263, [%rd37+3148];
	mul.f32 	%f264, %f262, %f263;
	st.global.f32 	[%rd43+100472], %f264;
	ld.global.f32 	%f265, [%rd6+128];
	ld.global.f32 	%f266, [%rd45+100472];
	mul.f32 	%f267, %f265, %f266;
	atom.global.add.f32 	%f268, [%rd46+12], %f267;
	ld.global.f32 	%f269, [%rd6+3264];
	ld.global.f32 	%f270, [%rd37+3152];
	mul.f32 	%f271, %f269, %f270;
	st.global.f32 	[%rd43+100512], %f271;
	ld.global.f32 	%f272, [%rd6+128];
	ld.global.f32 	%f273, [%rd45+100512];
	mul.f32 	%f274, %f272, %f273;
	atom.global.add.f32 	%f275, [%rd46+16], %f274;
	ld.global.f32 	%f276, [%rd6+3264];
	ld.global.f32 	%f277, [%rd37+3156];
	mul.f32 	%f278, %f276, %f277;
	st.global.f32 	[%rd43+100552], %f278;
	ld.global.f32 	%f279, [%rd6+128];
	ld.global.f32 	%f280, [%rd45+100552];
	mul.f32 	%f281, %f279, %f280;
	atom.global.add.f32 	%f282, [%rd46+20], %f281;
	ld.global.f32 	%f283, [%rd6+3264];
	ld.global.f32 	%f284, [%rd37+3160];
	mul.f32 	%f285, %f283, %f284;
	st.global.f32 	[%rd43+100592], %f285;
	ld.global.f32 	%f286, [%rd6+128];
	ld.global.f32 	%f287, [%rd45+100592];
	mul.f32 	%f288, %f286, %f287;
	atom.global.add.f32 	%f289, [%rd46+24], %f288;
	ld.global.f32 	%f290, [%rd6+3264];
	ld.global.f32 	%f291, [%rd37+3164];
	mul.f32 	%f292, %f290, %f291;
	st.global.f32 	[%rd43+100632], %f292;
	ld.global.f32 	%f293, [%rd6+128];
	ld.global.f32 	%f294, [%rd45+100632];
	mul.f32 	%f295, %f293, %f294;
	atom.global.add.f32 	%f296, [%rd46+28], %f295;
	ld.global.f32 	%f297, [%rd6+3264];
	ld.global.f32 	%f298, [%rd37+3168];
	mul.f32 	%f299, %f297, %f298;
	st.global.f32 	[%rd43+100672], %f299;
	ld.global.f32 	%f300, [%rd6+128];
	ld.global.f32 	%f301, [%rd45+100672];
	mul.f32 	%f302, %f300, %f301;
	atom.global.add.f32 	%f303, [%rd46+32], %f302;
	ld.global.f32 	%f304, [%rd6+3264];
	ld.global.f32 	%f305, [%rd37+3172];
	mul.f32 	%f306, %f304, %f305;
	st.global.f32 	[%rd43+100712], %f306;
	ld.global.f32 	%f307, [%rd6+128];
	ld.global.f32 	%f308, [%rd45+100712];
	mul.f32 	%f309, %f307, %f308;
	atom.global.add.f32 	%f310, [%rd46+36], %f309;
	ld.global.f32 	%f311, [%rd6+3264];
	ld.global.f32 	%f312, [%rd37+3176];
	mul.f32 	%f313, %f311, %f312;
	st.global.f32 	[%rd43+100752], %f313;
	ld.global.f32 	%f314, [%rd6+128];
	ld.global.f32 	%f315, [%rd45+100752];
	mul.f32 	%f316, %f314, %f315;
	atom.global.add.f32 	%f317, [%rd46+40], %f316;
	ld.global.f32 	%f318, [%rd6+3264];
	ld.global.f32 	%f319, [%rd37+3180];
	mul.f32 	%f320, %f318, %f319;
	st.global.f32 	[%rd43+100792], %f320;
	ld.global.f32 	%f321, [%rd6+128];
	ld.global.f32 	%f322, [%rd45+100792];
	mul.f32 	%f323, %f321, %f322;
	atom.global.add.f32 	%f324, [%rd46+44], %f323;
	ld.global.f32 	%f325, [%rd6+3264];
	ld.global.f32 	%f326, [%rd37+3184];
	mul.f32 	%f327, %f325, %f326;
	st.global.f32 	[%rd43+100832], %f327;
	ld.global.f32 	%f328, [%rd6+128];
	ld.global.f32 	%f329, [%rd45+100832];
	mul.f32 	%f330, %f328, %f329;
	atom.global.add.f32 	%f331, [%rd46+48], %f330;
	ld.global.f32 	%f332, [%rd6+3264];
	ld.global.f32 	%f333, [%rd37+3188];
	mul.f32 	%f334, %f332, %f333;
	st.global.f32 	[%rd43+100872], %f334;
	ld.global.f32 	%f335, [%rd6+128];
	ld.global.f32 	%f336, [%rd45+100872];
	mul.f32 	%f337, %f335, %f336;
	atom.global.add.f32 	%f338, [%rd46+52], %f337;
	ld.global.f32 	%f339, [%rd6+3264];
	ld.global.f32 	%f340, [%rd37+3192];
	mul.f32 	%f341, %f339, %f340;
	st.global.f32 	[%rd43+100912], %f341;
	ld.global.f32 	%f342, [%rd6+128];
	ld.global.f32 	%f343, [%rd45+100912];
	mul.f32 	%f344, %f342, %f343;
	atom.global.add.f32 	%f345, [%rd46+56], %f344;
	ld.global.f32 	%f346, [%rd6+3264];
	ld.global.f32 	%f347, [%rd37+3196];
	mul.f32 	%f348, %f346, %f347;
	st.global.f32 	[%rd43+100952], %f348;
	ld.global.f32 	%f349, [%rd6+128];
	ld.global.f32 	%f350, [%rd45+100952];
	mul.f32 	%f351, %f349, %f350;
	atom.global.add.f32 	%f352, [%rd46+60], %f351;
	ld.global.f32 	%f353, [%rd6+3264];
	ld.global.f32 	%f354, [%rd37+3200];
	mul.f32 	%f355, %f353, %f354;
	st.global.f32 	[%rd43+100992], %f355;
	ld.global.f32 	%f356, [%rd6+128];
	ld.global.f32 	%f357, [%rd45+100992];
	mul.f32 	%f358, %f356, %f357;
	atom.global.add.f32 	%f359, [%rd46+64], %f358;
	ld.global.f32 	%f360, [%rd6+3264];
	ld.global.f32 	%f361, [%rd37+3204];
	mul.f32 	%f362, %f360, %f361;
	st.global.f32 	[%rd43+101032], %f362;
	ld.global.f32 	%f363, [%rd6+128];
	ld.global.f32 	%f364, [%rd45+101032];
	mul.f32 	%f365, %f363, %f364;
	atom.global.add.f32 	%f366, [%rd46+68], %f365;
	ld.global.f32 	%f367, [%rd6+3264];
	ld.global.f32 	%f368, [%rd37+3208];
	mul.f32 	%f369, %f367, %f368;
	st.global.f32 	[%rd43+101072], %f369;
	ld.global.f32 	%f370, [%rd6+128];
	ld.global.f32 	%f371, [%rd45+101072];
	mul.f32 	%f372, %f370, %f371;
	atom.global.add.f32 	%f373, [%rd46+72], %f372;
	ld.global.f32 	%f374, [%rd6+3264];
	ld.global.f32 	%f375, [%rd37+3212];
	mul.f32 	%f376, %f374, %f375;
	st.global.f32 	[%rd43+101112], %f376;
	ld.global.f32 	%f377, [%rd6+128];
	ld.global.f32 	%f378, [%rd45+101112];
	mul.f32 	%f379, %f377, %f378;
	atom.global.add.f32 	%f380, [%rd46+76], %f379;
	ld.global.f32 	%f381, [%rd6+3264];
	ld.global.f32 	%f382, [%rd37+3216];
	mul.f32 	%f383, %f381, %f382;
	st.global.f32 	[%rd43+101152], %f383;
	ld.global.f32 	%f384, [%rd6+128];
	ld.global.f32 	%f385, [%rd45+101152];
	mul.f32 	%f386, %f384, %f385;
	atom.global.add.f32 	%f387, [%rd46+80], %f386;
	ld.global.f32 	%f388, [%rd6+3264];
	ld.global.f32 	%f389, [%rd37+3220];
	mul.f32 	%f390, %f388, %f389;
	st.global.f32 	[%rd43+101192], %f390;
	ld.global.f32 	%f391, [%rd6+128];
	ld.global.f32 	%f392, [%rd45+101192];
	mul.f32 	%f393, %f391, %f392;
	atom.global.add.f32 	%f394, [%rd46+84], %f393;
	ld.global.f32 	%f395, [%rd6+3264];
	ld.global.f32 	%f396, [%rd37+3224];
	mul.f32 	%f397, %f395, %f396;
	st.global.f32 	[%rd43+101232], %f397;
	ld.global.f32 	%f398, [%rd6+128];
	ld.global.f32 	%f399, [%rd45+101232];
	mul.f32 	%f400, %f398, %f399;
	atom.global.add.f32 	%f401, [%rd46+88], %f400;
	ld.global.f32 	%f402, [%rd6+3264];
	ld.global.f32 	%f403, [%rd37+3228];
	mul.f32 	%f404, %f402, %f403;
	st.global.f32 	[%rd43+101272], %f404;
	ld.global.f32 	%f405, [%rd6+128];
	ld.global.f32 	%f406, [%rd45+101272];
	mul.f32 	%f407, %f405, %f406;
	atom.global.add.f32 	%f408, [%rd46+92], %f407;
	ld.global.f32 	%f409, [%rd6+3264];
	ld.global.f32 	%f410, [%rd37+3232];
	mul.f32 	%f411, %f409, %f410;
	st.global.f32 	[%rd43+101312], %f411;
	ld.global.f32 	%f412, [%rd6+128];
	ld.global.f32 	%f413, [%rd45+101312];
	mul.f32 	%f414, %f412, %f413;
	atom.global.add.f32 	%f415, [%rd46+96], %f414;
	ld.global.f32 	%f416, [%rd6+3264];
	ld.global.f32 	%f417, [%rd37+3236];
	mul.f32 	%f418, %f416, %f417;
	st.global.f32 	[%rd43+101352], %f418;
	ld.global.f32 	%f419, [%rd6+128];
	ld.global.f32 	%f420, [%rd45+101352];
	mul.f32 	%f421, %f419, %f420;
	atom.global.add.f32 	%f422, [%rd46+100], %f421;
	ld.global.f32 	%f423, [%rd6+3264];
	ld.global.f32 	%f424, [%rd37+3240];
	mul.f32 	%f425, %f423, %f424;
	st.global.f32 	[%rd43+101392], %f425;
	ld.global.f32 	%f426, [%rd6+128];
	ld.global.f32 	%f427, [%rd45+101392];
	mul.f32 	%f428, %f426, %f427;
	atom.global.add.f32 	%f429, [%rd46+104], %f428;
	ld.global.f32 	%f430, [%rd6+3264];
	ld.global.f32 	%f431, [%rd37+3244];
	mul.f32 	%f432, %f430, %f431;
	st.global.f32 	[%rd43+101432], %f432;
	ld.global.f32 	%f433, [%rd6+128];
	ld.global.f32 	%f434, [%rd45+101432];
	mul.f32 	%f435, %f433, %f434;
	atom.global.add.f32 	%f436, [%rd46+108], %f435;
	ld.global.f32 	%f437, [%rd6+3264];
	ld.global.f32 	%f438, [%rd37+3248];
	mul.f32 	%f439, %f437, %f438;
	st.global.f32 	[%rd43+101472], %f439;
	ld.global.f32 	%f440, [%rd6+128];
	ld.global.f32 	%f441, [%rd45+101472];
	mul.f32 	%f442, %f440, %f441;
	atom.global.add.f32 	%f443, [%rd46+112], %f442;
	ld.global.f32 	%f444, [%rd6+3264];
	ld.global.f32 	%f445, [%rd37+3252];
	mul.f32 	%f446, %f444, %f445;
	st.global.f32 	[%rd43+101512], %f446;
	ld.global.f32 	%f447, [%rd6+128];
	ld.global.f32 	%f448, [%rd45+101512];
	mul.f32 	%f449, %f447, %f448;
	atom.global.add.f32 	%f450, [%rd46+116], %f449;
	ld.global.f32 	%f451, [%rd6+3264];
	ld.global.f32 	%f452, [%rd37+3256];
	mul.f32 	%f453, %f451, %f452;
	st.global.f32 	[%rd43+101552], %f453;
	ld.global.f32 	%f454, [%rd6+128];
	ld.global.f32 	%f455, [%rd45+101552];
	mul.f32 	%f456, %f454, %f455;
	atom.global.add.f32 	%f457, [%rd46+120], %f456;
	ld.global.f32 	%f458, [%rd6+3264];
	ld.global.f32 	%f459, [%rd37+3260];
	mul.f32 	%f460, %f458, %f459;
	st.global.f32 	[%rd43+101592], %f460;
	ld.global.f32 	%f461, [%rd6+128];
	ld.global.f32 	%f462, [%rd45+101592];
	mul.f32 	%f463, %f461, %f462;
	atom.global.add.f32 	%f464, [%rd46+124], %f463;
$L__BB1_10:
	setp.gt.s32 	%p6, %r1, 31;
	bar.sync 	0;
	@%p6 bra 	$L__BB1_13;
	ld.param.u64 	%rd68, [_Z13backpropagatePfS_S_S_S_S_S_S_S__param_6];
	ld.param.u64 	%rd62, [_Z13backpropagatePfS_S_S_S_S_S_S_S__param_1];
	ld.global.f32 	%f465, [%rd6];
	ld.global.f32 	%f466, [%rd4];
	fma.rn.f32 	%f467, %f466, 0fBBBB989D, 0f3F000000;
	cvt.sat.f32.f32 	%f468, %f467;
	mov.f32 	%f469, 0f4B400001;
	mov.f32 	%f470, 0f437C0000;
	fma.rm.f32 	%f471, %f468, %f470, %f469;
	add.f32 	%f472, %f471, 0fCB40007F;
	neg.f32 	%f473, %f472;
	fma.rn.f32 	%f474, %f466, 0fBFB8AA3B, %f473;
	fma.rn.f32 	%f475, %f466, 0fB2A57060, %f474;
	mov.b32 	%r15, %f471;
	shl.b32 	%r16, %r15, 23;
	mov.b32 	%f476, %r16;
	ex2.approx.ftz.f32 	%f477, %f475;
	mul.f32 	%f478, %f477, %f476;
	cvt.f64.f32 	%fd7, %f478;
	add.f64 	%fd8, %fd7, 0d3FF0000000000000;
	rcp.rn.f64 	%fd9, %fd8;
	cvt.rn.f32.f64 	%f479, %fd9;
	mov.f32 	%f480, 0f3F800000;
	sub.f32 	%f481, %f480, %f479;
	mul.f32 	%f482, %f481, %f479;
	mul.f32 	%f483, %f465, %f482;
	st.global.f32 	[%rd6], %f483;
	st.global.f32 	[%rd7], %f483;
	cvta.to.global.u64 	%rd47, %rd62;
	add.s64 	%rd73, %rd47, 32;
	mul.wide.s32 	%rd48, %r1, 4;
	cvta.to.global.u64 	%rd49, %rd68;
	add.s64 	%rd50, %rd48, %rd49;
	add.s64 	%rd72, %rd50, 1024;
	mov.b32 	%r17, 0;
$L__BB1_12:
	ld.global.f32 	%f484, [%rd6];
	ld.global.f32 	%f485, [%rd73+-32];
	mul.f32 	%f486, %f484, %f485;
	st.global.f32 	[%rd72+-1024], %f486;
	ld.global.f32 	%f487, [%rd6];
	ld.global.f32 	%f488, [%rd73+-28];
	mul.f32 	%f489, %f487, %f488;
	st.global.f32 	[%rd72+-896], %f489;
	ld.global.f32 	%f490, [%rd6];
	ld.global.f32 	%f491, [%rd73+-24];
	mul.f32 	%f492, %f490, %f491;
	st.global.f32 	[%rd72+-768], %f492;
	ld.global.f32 	%f493, [%rd6];
	ld.global.f32 	%f494, [%rd73+-20];
	mul.f32 	%f495, %f493, %f494;
	st.global.f32 	[%rd72+-640], %f495;
	ld.global.f32 	%f496, [%rd6];
	ld.global.f32 	%f497, [%rd73+-16];
	mul.f32 	%f498, %f496, %f497;
	st.global.f32 	[%rd72+-512], %f498;
	ld.global.f32 	%f499, [%rd6];
	ld.global.f32 	%f500, [%rd73+-12];
	mul.f32 	%f501, %f499, %f500;
	st.global.f32 	[%rd72+-384], %f501;
	ld.global.f32 	%f502, [%rd6];
	ld.global.f32 	%f503, [%rd73+-8];
	mul.f32 	%f504, %f502, %f503;
	st.global.f32 	[%rd72+-256], %f504;
	ld.global.f32 	%f505, [%rd6];
	ld.global.f32 	%f506, [%rd73+-4];
	mul.f32 	%f507, %f505, %f506;
	st.global.f32 	[%rd72+-128], %f507;
	ld.global.f32 	%f508, [%rd6];
	ld.global.f32 	%f509, [%rd73];
	mul.f32 	%f510, %f508, %f509;
	st.global.f32 	[%rd72], %f510;
	ld.global.f32 	%f511, [%rd6];
	ld.global.f32 	%f512, [%rd73+4];
	mul.f32 	%f513, %f511, %f512;
	st.global.f32 	[%rd72+128], %f513;
	ld.global.f32 	%f514, [%rd6];
	ld.global.f32 	%f515, [%rd73+8];
	mul.f32 	%f516, %f514, %f515;
	st.global.f32 	[%rd72+256], %f516;
	ld.global.f32 	%f517, [%rd6];
	ld.global.f32 	%f518, [%rd73+12];
	mul.f32 	%f519, %f517, %f518;
	st.global.f32 	[%rd72+384], %f519;
	ld.global.f32 	%f520, [%rd6];
	ld.global.f32 	%f521, [%rd73+16];
	mul.f32 	%f522, %f520, %f521;
	st.global.f32 	[%rd72+512], %f522;
	ld.global.f32 	%f523, [%rd6];
	ld.global.f32 	%f524, [%rd73+20];
	mul.f32 	%f525, %f523, %f524;
	st.global.f32 	[%rd72+640], %f525;
	ld.global.f32 	%f526, [%rd6];
	ld.global.f32 	%f527, [%rd73+24];
	mul.f32 	%f528, %f526, %f527;
	st.global.f32 	[%rd72+768], %f528;
	ld.global.f32 	%f529, [%rd6];
	ld.global.f32 	%f530, [%rd73+28];
	mul.f32 	%f531, %f529, %f530;
	st.global.f32 	[%rd72+896], %f531;
	add.s32 	%r17, %r17, 16;
	add.s64 	%rd73, %rd73, 64;
	add.s64 	%rd72, %rd72, 2048;
	setp.ne.s32 	%p7, %r17, 784;
	@%p7 bra 	$L__BB1_12;
$L__BB1_13:
	ld.param.u64 	%rd71, [_Z13backpropagatePfS_S_S_S_S_S_S_S__param_8];
	cvta.to.global.u64 	%rd14, %rd71;
	bar.sync 	0;
	setp.gt.s32 	%p8, %r1, 25407;
	@%p8 bra 	$L__BB1_15;
	ld.param.u64 	%rd69, [_Z13backpropagatePfS_S_S_S_S_S_S_S__param_6];
	ld.param.u64 	%rd64, [_Z13backpropagatePfS_S_S_S_S_S_S_S__param_3];
	cvta.to.global.u64 	%rd51, %rd64;
	mul.wide.s32 	%rd52, %r1, 4;
	add.s64 	%rd53, %rd51, %rd52;
	ld.global.f32 	%f532, [%rd53];
	ld.global.f32 	%f533, [%rd14];
	cvta.to.global.u64 	%rd54, %rd69;
	add.s64 	%rd55, %rd54, %rd52;
	ld.global.f32 	%f534, [%rd55];
	mul.f32 	%f535, %f533, %f534;
	div.rn.f32 	%f536, %f535, 0fC2C80000;
	add.f32 	%f537, %f532, %f536;
	st.global.f32 	[%rd53], %f537;
$L__BB1_15:
	setp.gt.s32 	%p9, %r1, 41;
	bar.sync 	0;
	@%p9 bra 	$L__BB1_17;
	mul.wide.s32 	%rd56, %r1, 4;
	add.s64 	%rd57, %rd1, %rd56;
	ld.global.f32 	%f538, [%rd57];
	ld.global.f32 	%f539, [%rd14];
	ld.global.f32 	%f540, [%rd7];
	mul.f32 	%f541, %f539, %f540;
	div.rn.f32 	%f542, %f541, 0fC2C80000;
	add.f32 	%f543, %f538, %f542;
	st.global.f32 	[%rd57], %f543;
$L__BB1_17:
	ret;

}


// ===== COMPILED SASS (sm_100) =====

	.target	sm_100

	.elftype	@"ET_EXEC"


//--------------------- .note.nv.tkinfo           --------------------------
	.section	.note.nv.tkinfo,"",@"SHT_NOTE"
	.sectionflags	@"SHF_NOTE_NV_TKINFO"
	.tkinfo
        /*0018*/ 	.word	0x00000002
        /*0030*/ 	.string	""
        /*0030*/ 	.string	"ptxas"
        /*0030*/ 	.string	"Cuda compilation tools, release 13.0, V13.0.88"
        /*0030*/ 	.string	"Build cuda_13.0.r13.0/compiler.36424714_0"
        /*0030*/ 	.string	"-arch sm_100 -m 64 "



//--------------------- .note.nv.cuinfo           --------------------------
	.section	.note.nv.cuinfo,"",@"SHT_NOTE"
	.sectionflags	@"SHF_NOTE_NV_CUINFO"
        /*0018*/ 	.short	0x0002
        /*001a*/ 	.short	0x0064
        /*001c*/ 	.short	0x0082
	.zero		2


//--------------------- .nv.info                  --------------------------
	.section	.nv.info,"",@"SHT_CUDA_INFO"
	.align	4


	//----- nvinfo : EIATTR_REGCOUNT
	.align		4
        /*0000*/ 	.byte	0x04, 0x2f
        /*0002*/ 	.short	(.L_1 - .L_0)
	.align		4
.L_0:
        /*0004*/ 	.word	index@(_Z11forwardPassPfS_S_S_)
        /*0008*/ 	.word	0x0000001a


	//----- nvinfo : EIATTR_FRAME_SIZE
	.align		4
.L_1:
        /*000c*/ 	.byte	0x04, 0x11
        /*000e*/ 	.short	(.L_3 - .L_2)
	.align		4
.L_2:
        /*0010*/ 	.word	index@($__internal_2_$__cuda_sm20_dblrcp_rn_slowpath_v3)
        /*0014*/ 	.word	0x00000000


	//----- nvinfo : EIATTR_FRAME_SIZE
	.align		4
.L_3:
        /*0018*/ 	.byte	0x04, 0x11
        /*001a*/ 	.short	(.L_5 - .L_4)
	.align		4
.L_4:
        /*001c*/ 	.word	index@(_Z11forwardPassPfS_S_S_)
        /*0020*/ 	.word	0x00000000


	//----- nvinfo : EIATTR_REGCOUNT
	.align		4
.L_5:
        /*0024*/ 	.byte	0x04, 0x2f
        /*0026*/ 	.short	(.L_7 - .L_6)
	.align		4
.L_6:
        /*0028*/ 	.word	index@(_Z13backpropagatePfS_S_S_S_S_S_S_S_)
        /*002c*/ 	.word	0x0000001a


	//----- nvinfo : EIATTR_FRAME_SIZE
	.align		4
.L_7:
        /*0030*/ 	.byte	0x04, 0x11
        /*0032*/ 	.short	(.L_9 - .L_8)
	.align		4
.L_8:
        /*0034*/ 	.word	index@($__internal_1_$__cuda_sm3x_div_rn_noftz_f32_slowpath)
        /*0038*/ 	.word	0x00000000


	//----- nvinfo : EIATTR_FRAME_SIZE
	.align		4
.L_9:
        /*003c*/ 	.byte	0x04, 0x11
        /*003e*/ 	.short	(.L_11 - .L_10)
	.align		4
.L_10:
        /*0040*/ 	.word	index@($__internal_0_$__cuda_sm20_dblrcp_rn_slowpath_v3)
        /*0044*/ 	.word	0x00000000


	//----- nvinfo : EIATTR_FRAME_SIZE
	.align		4
.L_11:
        /*0048*/ 	.byte	0x04, 0x11
        /*004a*/ 	.short	(.L_13 - .L_12)
	.align		4
.L_12:
        /*004c*/ 	.word	index@(_Z13backpropagatePfS_S_S_S_S_S_S_S_)
        /*0050*/ 	.word	0x00000000


	//----- nvinfo : EIATTR_MIN_STACK_SIZE
	.align		4
.L_13:
        /*0054*/ 	.byte	0x04, 0x12
        /*0056*/ 	.short	(.L_15 - .L_14)
	.align		4
.L_14:
        /*0058*/ 	.word	index@(_Z13backpropagatePfS_S_S_S_S_S_S_S_)
        /*005c*/ 	.word	0x00000000


	//----- nvinfo : EIATTR_MIN_STACK_SIZE
	.align		4
.L_15:
        /*0060*/ 	.byte	0x04, 0x12
        /*0062*/ 	.short	(.L_17 - .L_16)
	.align		4
.L_16:
        /*0064*/ 	.word	index@(_Z11forwardPassPfS_S_S_)
        /*0068*/ 	.word	0x00000000
.L_17:


//--------------------- .nv.compat                --------------------------
	.section	.nv.compat,"",@"SHT_CUDA_COMPAT_INFO"
	.align	4
        /*0000*/ 	.byte	0x02, 0x09, 0x00, 0x00, 0x02, 0x02, 0x01, 0x00, 0x02, 0x05, 0x05, 0x00, 0x03, 0x07, 0x01, 0x01
        /*0010*/ 	.byte	0x02, 0x03, 0x00, 0x00, 0x02, 0x06, 0x01, 0x00, 0x04, 0x0b, 0x08, 0x00, 0x01, 0x00, 0x00, 0x00
        /*0020*/ 	.byte	0x00, 0x00, 0x00, 0x00


//--------------------- .nv.info._Z13backpropagatePfS_S_S_S_S_S_S_S_ --------------------------
	.section	.nv.info._Z13backpropagatePfS_S_S_S_S_S_S_S_,"",@"SHT_CUDA_INFO"
	.sectionflags	@""
	.align	4


	//----- nvinfo : EIATTR_CUDA_API_VERSION
	.align		4
        /*0000*/ 	.byte	0x04, 0x37
        /*0002*/ 	.short	(.L_19 - .L_18)
.L_18:
        /*0004*/ 	.word	0x00000082


	//----- nvinfo : EIATTR_KPARAM_INFO
	.align		4
.L_19:
        /*0008*/ 	.byte	0x04, 0x17
        /*000a*/ 	.short	(.L_21 - .L_20)
.L_20:
        /*000c*/ 	.word	0x00000000
        /*0010*/ 	.short	0x0008
        /*0012*/ 	.short	0x0040
        /*0014*/ 	.byte	0x00, 0xf5, 0x21, 0x00


	//----- nvinfo : EIATTR_KPARAM_INFO
	.align		4
.L_21:
        /*0018*/ 	.byte	0x04, 0x17
        /*001a*/ 	.short	(.L_23 - .L_22)
.L_22:
        /*001c*/ 	.word	0x00000000
        /*0020*/ 	.short	0x0007
        /*0022*/ 	.short	0x0038
        /*0024*/ 	.byte	0x00, 0xf5, 0x21, 0x00


	//----- nvinfo : EIATTR_KPARAM_INFO
	.align		4
.L_23:
        /*0028*/ 	.byte	0x04, 0x17
        /*002a*/ 	.short	(.L_25 - .L_24)
.L_24:
        /*002c*/ 	.word	0x00000000
        /*0030*/ 	.short	0x0006
        /*0032*/ 	.short	0x0030
        /*0034*/ 	.byte	0x00, 0xf5, 0x21, 0x00


	//----- nvinfo : EIATTR_KPARAM_INFO
	.align		4
.L_25:
        /*0038*/ 	.byte	0x04, 0x17
        /*003a*/ 	.short	(.L_27 - .L_26)
.L_26:
        /*003c*/ 	.word	0x00000000
        /*0040*/ 	.short	0x0005
        /*0042*/ 	.short	0x0028
        /*0044*/ 	.byte	0x00, 0xf5, 0x21, 0x00


	//----- nvinfo : EIATTR_KPARAM_INFO
	.align		4
.L_27:
        /*0048*/ 	.byte	0x04, 0x17
        /*004a*/ 	.short	(.L_29 - .L_28)
.L_28:
        /*004c*/ 	.word	0x00000000
        /*0050*/ 	.short	0x0004
        /*0052*/ 	.short	0x0020
        /*0054*/ 	.byte	0x00, 0xf5, 0x21, 0x00


	//----- nvinfo : EIATTR_KPARAM_INFO
	.align		4
.L_29:
        /*0058*/ 	.byte	0x04, 0x17
        /*005a*/ 	.short	(.L_31 - .L_30)
.L_30:
        /*005c*/ 	.word	0x00000000
        /*0060*/ 	.short	0x0003
        /*0062*/ 	.short	0x0018
        /*0064*/ 	.byte	0x00, 0xf5, 0x21, 0x00


	//----- nvinfo : EIATTR_KPARAM_INFO
	.align		4
.L_31:
        /*0068*/ 	.byte	0x04, 0x17
        /*006a*/ 	.short	(.L_33 - .L_32)
.L_32:
        /*006c*/ 	.word	0x00000000
        /*0070*/ 	.short	0x0002
        /*0072*/ 	.short	0x0010
        /*0074*/ 	.byte	0x00, 0xf5, 0x21, 0x00


	//----- nvinfo : EIATTR_KPARAM_INFO
	.align		4
.L_33:
        /*0078*/ 	.byte	0x04, 0x17
        /*007a*/ 	.short	(.L_35 - .L_34)
.L_34:
        /*007c*/ 	.word	0x00000000
        /*0080*/ 	.short	0x0001
        /*0082*/ 	.short	0x0008
        /*0084*/ 	.byte	0x00, 0xf5, 0x21, 0x00


	//----- nvinfo : EIATTR_KPARAM_INFO
	.align		4
.L_35:
        /*0088*/ 	.byte	0x04, 0x17
        /*008a*/ 	.short	(.L_37 - .L_36)
.L_36:
        /*008c*/ 	.word	0x00000000
        /*0090*/ 	.short	0x0000
        /*0092*/ 	.short	0x0000
        /*0094*/ 	.byte	0x00, 0xf5, 0x21, 0x00


	//----- nvinfo : EIATTR_SPARSE_MMA_MASK
	.align		4
.L_37:
        /*0098*/ 	.byte	0x03, 0x50
        /*009a*/ 	.short	0x0000


	//----- nvinfo : EIATTR_MAXREG_COUNT
	.align		4
        /*009c*/ 	.byte	0x03, 0x1b
        /*009e*/ 	.short	0x00ff


	//----- nvinfo : EIATTR_NUM_BARRIERS
	.align		4
        /*00a0*/ 	.byte	0x02, 0x4c
        /*00a2*/ 	.byte	0x01
	.zero		1


	//----- nvinfo : EIATTR_MERCURY_ISA_VERSION
	.align		4
        /*00a4*/ 	.byte	0x03, 0x5f
        /*00a6*/ 	.short	0x0101


	//----- nvinfo : EIATTR_VRC_CTA_INIT_COUNT
	.align		4
        /*00a8*/ 	.byte	0x02, 0x4a
	.zero		1
	.zero		1


	//----- nvinfo : EIATTR_EXIT_INSTR_OFFSETS
	.align		4
        /*00ac*/ 	.byte	0x04, 0x1c
        /*00ae*/ 	.short	(.L_39 - .L_38)


	//   ....[0]....
.L_38:
        /*00b0*/ 	.word	0x00002fc0


	//   ....[1]....
        /*00b4*/ 	.word	0x00003140


	//----- nvinfo : EIATTR_CRS_STACK_SIZE
	.align		4
.L_39:
        /*00b8*/ 	.byte	0x04, 0x1e
        /*00ba*/ 	.short	(.L_41 - .L_40)
.L_40:
        /*00bc*/ 	.word	0x00000000


	//----- nvinfo : EIATTR_CBANK_PARAM_SIZE
	.align		4
.L_41:
        /*00c0*/ 	.byte	0x03, 0x19
        /*00c2*/ 	.short	0x0048


	//----- nvinfo : EIATTR_PARAM_CBANK
	.align		4
        /*00c4*/ 	.byte	0x04, 0x0a
        /*00c6*/ 	.short	(.L_43 - .L_42)
	.align		4
.L_42:
        /*00c8*/ 	.word	index@(.nv.constant0._Z13backpropagatePfS_S_S_S_S_S_S_S_)
        /*00cc*/ 	.short	0x0380
        /*00ce*/ 	.short	0x0048


	//----- nvinfo : EIATTR_SW_WAR
	.align		4
.L_43:
        /*00d0*/ 	.byte	0x04, 0x36
        /*00d2*/ 	.short	(.L_45 - .L_44)
.L_44:
        /*00d4*/ 	.word	0x00000008
.L_45:


//--------------------- .nv.info._Z11forwardPassPfS_S_S_ --------------------------
	.section	.nv.info._Z11forwardPassPfS_S_S_,"",@"SHT_CUDA_INFO"
	.sectionflags	@""
	.align	4


	//----- nvinfo : EIATTR_CUDA_API_VERSION
	.align		4
        /*0000*/ 	.byte	0x04, 0x37
        /*0002*/ 	.short	(.L_47 - .L_46)
.L_46:
        /*0004*/ 	.word	0x00000082


	//----- nvinfo : EIATTR_KPARAM_INFO
	.align		4
.L_47:
        /*0008*/ 	.byte	0x04, 0x17
        /*000a*/ 	.short	(.L_49 - .L_48)
.L_48:
        /*000c*/ 	.word	0x00000000
        /*0010*/ 	.short	0x0003
        /*0012*/ 	.short	0x0018
        /*0014*/ 	.byte	0x00, 0xf5, 0x21, 0x00


	//----- nvinfo : EIATTR_KPARAM_INFO
	.align		4
.L_49:
        /*0018*/ 	.byte	0x04, 0x17
        /*001a*/ 	.short	(.L_51 - .L_50)
.L_50:
        /*001c*/ 	.word	0x00000000
        /*0020*/ 	.short	0x0002
        /*0022*/ 	.short	0x0010
        /*0024*/ 	.byte	0x00, 0xf5, 0x21, 0x00


	//----- nvinfo : EIATTR_KPARAM_INFO
	.align		4
.L_51:
        /*0028*/ 	.byte	0x04, 0x17
        /*002a*/ 	.short	(.L_53 - .L_52)
.L_52:
        /*002c*/ 	.word	0x00000000
        /*0030*/ 	.short	0x0001
        /*0032*/ 	.short	0x0008
        /*0034*/ 	.byte	0x00, 0xf5, 0x21, 0x00


	//----- nvinfo : EIATTR_KPARAM_INFO
	.align		4
.L_53:
        /*0038*/ 	.byte	0x04, 0x17
        /*003a*/ 	.short	(.L_55 - .L_54)
.L_54:
        /*003c*/ 	.word	0x00000000
        /*0040*/ 	.short	0x0000
        /*0042*/ 	.short	0x0000
        /*0044*/ 	.byte	0x00, 0xf5, 0x21, 0x00


	//----- nvinfo : EIATTR_SPARSE_MMA_MASK
	.align		4
.L_55:
        /*0048*/ 	.byte	0x03, 0x50
        /*004a*/ 	.short	0x0000


	//----- nvinfo : EIATTR_MAXREG_COUNT
	.align		4
        /*004c*/ 	.byte	0x03, 0x1b
        /*004e*/ 	.short	0x00ff


	//----- nvinfo : EIATTR_NUM_BARRIERS
	.align		4
        /*0050*/ 	.byte	0x02, 0x4c
        /*0052*/ 	.byte	0x01
	.zero		1


	//----- nvinfo : EIATTR_MERCURY_ISA_VERSION
	.align		4
        /*0054*/ 	.byte	0x03, 0x5f
        /*0056*/ 	.short	0x0101


	//----- nvinfo : EIATTR_VRC_CTA_INIT_COUNT
	.align		4
        /*0058*/ 	.byte	0x02, 0x4a
	.zero		1
	.zero		1


	//----- nvinfo : EIATTR_EXIT_INSTR_OFFSETS
	.align		4
        /*005c*/ 	.byte	0x04, 0x1c
        /*005e*/ 	.short	(.L_57 - .L_56)


	//   ....[0]....
.L_56:
        /*0060*/ 	.word	0x000011a0


	//   ....[1]....
        /*0064*/ 	.word	0x000013d0


	//----- nvinfo : EIATTR_CRS_STACK_SIZE
	.align		4
.L_57:
        /*0068*/ 	.byte	0x04, 0x1e
        /*006a*/ 	.short	(.L_59 - .L_58)
.L_58:
        /*006c*/ 	.word	0x00000000


	//----- nvinfo : EIATTR_CBANK_PARAM_SIZE
	.align		4
.L_59:
        /*0070*/ 	.byte	0x03, 0x19
        /*0072*/ 	.short	0x0020


	//----- nvinfo : EIATTR_PARAM_CBANK
	.align		4
        /*0074*/ 	.byte	0x04, 0x0a
        /*0076*/ 	.short	(.L_61 - .L_60)
	.align		4
.L_60:
        /*0078*/ 	.word	index@(.nv.constant0._Z11forwardPassPfS_S_S_)
        /*007c*/ 	.short	0x0380
        /*007e*/ 	.short	0x0020


	//----- nvinfo : EIATTR_SW_WAR
	.align		4
.L_61:
        /*0080*/ 	.byte	0x04, 0x36
        /*0082*/ 	.short	(.L_63 - .L_62)
.L_62:
        /*0084*/ 	.word	0x00000008
.L_63:


//--------------------- .nv.callgraph             --------------------------
	.section	.nv.callgraph,"",@"SHT_CUDA_CALLGRAPH"
	.align	4
	.sectionentsize	8
	.align		4
        /*0000*/ 	.word	0x00000000
	.align		4
        /*0004*/ 	.word	0xffffffff
	.align		4
        /*0008*/ 	.word	0x00000000
	.align		4
        /*000c*/ 	.word	0xfffffffe
	.align		4
        /*0010*/ 	.word	0x00000000
	.align		4
        /*0014*/ 	.word	0xfffffffd
	.align		4
        /*0018*/ 	.word	0x00000000
	.align		4
        /*001c*/ 	.word	0xfffffffc


//--------------------- .text._Z13backpropagatePfS_S_S_S_S_S_S_S_ --------------------------
	.section	.text._Z13backpropagatePfS_S_S_S_S_S_S_S_,"ax",@progbits
	.align	128
        .global         _Z13backpropagatePfS_S_S_S_S_S_S_S_
        .type           _Z13backpropagatePfS_S_S_S_S_S_S_S_,@function
        .size           _Z13backpropagatePfS_S_S_S_S_S_S_S_,(.L_x_53 - _Z13backpropagatePfS_S_S_S_S_S_S_S_)
        .other          _Z13backpropagatePfS_S_S_S_S_S_S_S_,@"STO_CUDA_ENTRY STV_DEFAULT"
_Z13backpropagatePfS_S_S_S_S_S_S_S_:
.text._Z13backpropagatePfS_S_S_S_S_S_S_S_:
[----:B------:R-:W-:Y:S01]  /*0000*/  LDC R1, c[0x0][0x37c] ;  /* 0x0000df00ff017b82 */ /* 0x000fe20000000800 */
[----:B------:R-:W0:Y:S07]  /*0010*/  S2R R2, SR_TID.X ;  /* 0x0000000000027919 */ /* 0x000e2e0000002100 */
[----:B------:R-:W0:Y:S01]  /*0020*/  S2UR UR4, SR_CTAID.X ;  /* 0x00000000000479c3 */ /* 0x000e220000002500 */
[----:B------:R-:W1:Y:S01]  /*0030*/  LDCU.64 UR6, c[0x0][0x390] ;  /* 0x00007200ff0677ac */ /* 0x000e620008000a00 */
[----:B------:R-:W-:Y:S01]  /*0040*/  BSSY.RECONVERGENT B0, `(.L_x_0) ;  /* 0x00000ba000007945 */ /* 0x000fe20003800200 */
[----:B------:R-:W2:Y:S05]  /*0050*/  LDCU.64 UR8, c[0x0][0x358] ;  /* 0x00006b00ff0877ac */ /* 0x000eaa0008000a00 */
[----:B------:R-:W0:Y:S01]  /*0060*/  LDC R3, c[0x0][0x360] ;  /* 0x0000d800ff037b82 */ /* 0x000e220000000800 */
[----:B------:R-:W-:-:S07]  /*0070*/  UMOV UR5, 0x0 ;  /* 0x0000000000057882 */ /* 0x000fce0000000000 */
[----:B------:R-:W3:Y:S08]  /*0080*/  LDC.64 R4, c[0x0][0x390] ;  /* 0x0000e400ff047b82 */ /* 0x000ef00000000a00 */
[----:B------:R-:W4:Y:S01]  /*0090*/  LDC.64 R8, c[0x0][0x388] ;  /* 0x0000e200ff087b82 */ /* 0x000f220000000a00 */
[----:B0-----:R-:W-:Y:S01]  /*00a0*/  IMAD R2, R3, UR4, R2 ;  /* 0x0000000403027c24 */ /* 0x001fe2000f8e0202 */
[----:B------:R-:W-:-:S02]  /*00b0*/  UMOV UR4, 0x4 ;  /* 0x0000000400047882 */ /* 0x000fc40000000000 */
[----:B-1----:R-:W-:Y:S02]  /*00c0*/  UIMAD.WIDE.U32 UR4, UR6, 0x1, UR4 ;  /* 0x00000001060478a5 */ /* 0x002fe4000f8e0004 */
[C---:B------:R-:W-:Y:S02]  /*00d0*/  ISETP.GT.AND P0, PT, R2.reuse, 0x29, PT ;  /* 0x000000290200780c */ /* 0x040fe40003f04270 */
[C---:B------:R-:W-:Y:S01]  /*00e0*/  ISETP.GT.AND P1, PT, R2.reuse, 0x30f, PT ;  /* 0x0000030f0200780c */ /* 0x040fe20003f24270 */
[----:B------:R-:W-:Y:S01]  /*00f0*/  UIADD3 UR6, UPT, UPT, UR5, UR7, URZ ;  /* 0x0000000705067290 */ /* 0x000fe2000fffe0ff */
[----:B---3--:R-:W-:Y:S01]  /*0100*/  IMAD.WIDE R4, R2, 0x4, R4 ;  /* 0x0000000402047825 */ /* 0x008fe200078e0204 */
[----:B------:R-:W-:Y:S02]  /*0110*/  MOV R7, UR5 ;  /* 0x0000000500077c02 */ /* 0x000fe40008000f00 */
[----:B------:R-:W-:Y:S02]  /*0120*/  MOV R6, UR4 ;  /* 0x0000000400067c02 */ /* 0x000fe40008000f00 */
[----:B------:R-:W-:-:S04]  /*0130*/  MOV R7, UR6 ;  /* 0x0000000600077c02 */ /* 0x000fc80008000f00 */
[----:B--2---:R0:W-:Y:S01]  /*0140*/  @!P0 STG.E desc[UR8][R4.64], RZ ;  /* 0x000000ff04008986 */ /* 0x0041e2000c101908 */
[----:B------:R-:W-:Y:S06]  /*0150*/  BAR.SYNC.DEFER_BLOCKING 0x0 ;  /* 0x0000000000007b1d */ /* 0x000fec0000010000 */
[----:B----4-:R-:W-:Y:S05]  /*0160*/  @P1 BRA `(.L_x_1) ;  /* 0x00000008009c1947 */ /* 0x010fea0003800000 */
[----:B------:R-:W1:Y:S01]  /*0170*/  LDC.64 R12, c[0x0][0x398] ;  /* 0x0000e600ff0c7b82 */ /* 0x000e620000000a00 */
[----:B------:R-:W-:-:S07]  /*0180*/  SHF.L.U32 R3, R2, 0x5, RZ ;  /* 0x0000000502037819 */ /* 0x000fce00000006ff */
[----:B------:R-:W2:Y:S08]  /*0190*/  LDC.64 R14, c[0x0][0x388] ;  /* 0x0000e200ff0e7b82 */ /* 0x000eb00000000a00 */
[----:B------:R-:W3:Y:S01]  /*01a0*/  LDC.64 R10, c[0x0][0x3a0] ;  /* 0x0000e800ff0a7b82 */ /* 0x000ee20000000a00 */
[----:B-1----:R-:W-:-:S05]  /*01b0*/  IMAD.WIDE R12, R3, 0x4, R12 ;  /* 0x00000004030c7825 */ /* 0x002fca00078e020c */
[----:B------:R-:W4:Y:S01]  /*01c0*/  LDG.E R3, desc[UR8][R12.64] ;  /* 0x000000080c037981 */ /* 0x000f22000c1e1900 */
[----:B--2---:R-:W-:-:S05]  /*01d0*/  IMAD.WIDE R14, R2, 0x4, R14 ;  /* 0x00000004020e7825 */ /* 0x004fca00078e020e */
[----:B------:R-:W4:Y:S04]  /*01e0*/  LDG.E R0, desc[UR8][R14.64] ;  /* 0x000000080e007981 */ /* 0x000f28000c1e1900 */
[----:B---3--:R-:W4:Y:S01]  /*01f0*/  LDG.E R19, desc[UR8][R10.64] ;  /* 0x000000080a137981 */ /* 0x008f22000c1e1900 */
[----:B------:R-:W1:Y:S01]  /*0200*/  LDC.64 R16, c[0x0][0x390] ;  /* 0x0000e400ff107b82 */ /* 0x000e620000000a00 */
[----:B----4-:R-:W-:-:S05]  /*0210*/  FFMA R3, R0, R3, R19 ;  /* 0x0000000300037223 */ /* 0x010fca0000000013 */
[----:B-1----:R1:W-:Y:S04]  /*0220*/  REDG.E.ADD.F32.FTZ.RN.STRONG.GPU desc[UR8][R16.64], R3 ;  /* 0x00000003100079a6 */ /* 0x0023e8000c12f308 */
[----:B------:R-:W2:Y:S04]  /*0230*/  LDG.E R0, desc[UR8][R14.64] ;  /* 0x000000080e007981 */ /* 0x000ea8000c1e1900 */
[----:B------:R-:W2:Y:S04]  /*0240*/  LDG.E R19, desc[UR8][R12.64+0x4] ;  /* 0x000004080c137981 */ /* 0x000ea8000c1e1900 */
[----:B------:R-:W2:Y:S02]  /*0250*/  LDG.E R21, desc[UR8][R10.64+0x4] ;  /* 0x000004080a157981 */ /* 0x000ea4000c1e1900 */
[----:B--2---:R-:W-:-:S05]  /*0260*/  FFMA R19, R0, R19, R21 ;  /* 0x0000001300137223 */ /* 0x004fca0000000015 */
[----:B------:R2:W-:Y:S04]  /*0270*/  REDG.E.ADD.F32.FTZ.RN.STRONG.GPU desc[UR8][R6.64], R19 ;  /* 0x00000013060079a6 */ /* 0x0005e8000c12f308 */
[----:B------:R-:W3:Y:S04]  /*0280*/  LDG.E R0, desc[UR8][R14.64] ;  /* 0x000000080e007981 */ /* 0x000ee8000c1e1900 */
[----:B------:R-:W3:Y:S04]  /*0290*/  LDG.E R21, desc[UR8][R12.64+0x8] ;  /* 0x000008080c157981 */ /* 0x000ee8000c1e1900 */
[----:B------:R-:W3:Y:S02]  /*02a0*/  LDG.E R23, desc[UR8][R10.64+0x8] ;  /* 0x000008080a177981 */ /* 0x000ee4000c1e1900 */
[----:B---3--:R-:W-:-:S05]  /*02b0*/  FFMA R21, R0, R21, R23 ;  /* 0x0000001500157223 */ /* 0x008fca0000000017 */
[----:B------:R3:W-:Y:S04]  /*02c0*/  REDG.E.ADD.F32.FTZ.RN.STRONG.GPU desc[UR8][R6.64+0x4], R21 ;  /* 0x00000415060079a6 */ /* 0x0007e8000c12f308 */
[----:B------:R-:W4:Y:S04]  /*02d0*/  LDG.E R0, desc[UR8][R14.64] ;  /* 0x000000080e007981 */ /* 0x000f28000c1e1900 */
[----:B-1----:R-:W4:Y:S04]  /*02e0*/  LDG.E R3, desc[UR8][R12.64+0xc] ;  /* 0x00000c080c037981 */ /* 0x002f28000c1e1900 */
[----:B------:R-:W4:Y:S02]  /*02f0*/  LDG.E R17, desc[UR8][R10.64+0xc] ;  /* 0x00000c080a117981 */ /* 0x000f24000c1e1900 */
[----:B----4-:R-:W-:-:S05]  /*0300*/  FFMA R3, R0, R3, R17 ;  /* 0x0000000300037223 */ /* 0x010fca0000000011 */
[----:B------:R1:W-:Y:S04]  /*0310*/  REDG.E.ADD.F32.FTZ.RN.STRONG.GPU desc[UR8][R6.64+0x8], R3 ;  /* 0x00000803060079a6 */ /* 0x0003e8000c12f308 */
[----:B------:R-:W4:Y:S04]  /*0320*/  LDG.E R0, desc[UR8][R14.64] ;  /* 0x000000080e007981 */ /* 0x000f28000c1e1900 */
[----:B------:R-:W4:Y:S04]  /*0330*/  LDG.E R17, desc[UR8][R12.64+0x10] ;  /* 0x000010080c117981 */ /* 0x000f28000c1e1900 */
[----:B--2---:R-:W4:Y:S02]  /*0340*/  LDG.E R19, desc[UR8][R10.64+0x10] ;  /* 0x000010080a137981 */ /* 0x004f24000c1e1900 */
[----:B----4-:R-:W-:-:S05]  /*0350*/  FFMA R17, R0, R17, R19 ;  /* 0x0000001100117223 */ /* 0x010fca0000000013 */
[----:B------:R2:W-:Y:S04]  /*0360*/  REDG.E.ADD.F32.FTZ.RN.STRONG.GPU desc[UR8][R6.64+0xc], R17 ;  /* 0x00000c11060079a6 */ /* 0x0005e8000c12f308 */
[----:B------:R-:W4:Y:S04]  /*0370*/  LDG.E R0, desc[UR8][R14.64] ;  /* 0x000000080e007981 */ /* 0x000f28000c1e1900 */
[----:B------:R-:W4:Y:S04]  /*0380*/  LDG.E R19, desc[UR8][R12.64+0x14] ;  /* 0x000014080c137981 */ /* 0x000f28000c1e1900 */
[----:B---3--:R-:W4:Y:S02]  /*0390*/  LDG.E R21, desc[UR8][R10.64+0x14] ;  /* 0x000014080a157981 */ /* 0x008f24000c1e1900 */
[----:B----4-:R-:W-:-:S05]  /*03a0*/  FFMA R19, R0, R19, R21 ;  /* 0x0000001300137223 */ /* 0x010fca0000000015 */
[----:B------:R3:W-:Y:S04]  /*03b0*/  REDG.E.ADD.F32.FTZ.RN.STRONG.GPU desc[UR8][R6.64+0x10], R19 ;  /* 0x00001013060079a6 */ /* 0x0007e8000c12f308 */
[----:B------:R-:W4:Y:S04]  /*03c0*/  LDG.E R0, desc[UR8][R14.64] ;  /* 0x000000080e007981 */ /* 0x000f28000c1e1900 */
[----:B-1----:R-:W4:Y:S04]  /*03d0*/  LDG.E R3, desc[UR8][R12.64+0x18] ;  /* 0x000018080c037981 */ /* 0x002f28000c1e1900 */
[----:B------:R-:W4:Y:S02]  /*03e0*/  LDG.E R21, desc[UR8][R10.64+0x18] ;  /* 0x000018080a157981 */ /* 0x000f24000c1e1900 */
[----:B----4-:R-:W-:-:S05]  /*03f0*/  FFMA R3, R0, R3, R21 ;  /* 0x0000000300037223 */ /* 0x010fca0000000015 */
[----:B------:R1:W-:Y:S04]  /*0400*/  REDG.E.ADD.F32.FTZ.RN.STRONG.GPU desc[UR8][R6.64+0x14], R3 ;  /* 0x00001403060079a6 */ /* 0x0003e8000c12f308 */
[----:B------:R-:W4:Y:S04]  /*0410*/  LDG.E R0, desc[UR8][R14.64] ;  /* 0x000000080e007981 */ /* 0x000f28000c1e1900 */
[----:B--2---:R-:W4:Y:S04]  /*0420*/  LDG.E R17, desc[UR8][R12.64+0x1c] ;  /* 0x00001c080c117981 */ /* 0x004f28000c1e1900 */
[----:B------:R-:W4:Y:S02]  /*0430*/  LDG.E R21, desc[UR8][R10.64+0x1c] ;  /* 0x00001c080a157981 */ /* 0x000f24000c1e1900 */
[----:B----4-:R-:W-:-:S05]  /*0440*/  FFMA R17, R0, R17, R21 ;  /* 0x0000001100117223 */ /* 0x010fca0000000015 */
[----:B------:R2:W-:Y:S04]  /*0450*/  REDG.E.ADD.F32.FTZ.RN.STRONG.GPU desc[UR8][R6.64+0x18], R17 ;  /* 0x00001811060079a6 */ /* 0x0005e8000c12f308 */
[----:B------:R-:W4:Y:S04]  /*0460*/  LDG.E R0, desc[UR8][R14.64] ;  /* 0x000000080e007981 */ /* 0x000f28000c1e1900 */
[----:B---3--:R-:W4:Y:S04]  /*0470*/  LDG.E R19, desc[UR8][R12.64+0x20] ;  /* 0x000020080c137981 */ /* 0x008f28000c1e1900 */
[----:B------:R-:W4:Y:S02]  /*0480*/  LDG.E R21, desc[UR8][R10.64+0x20] ;  /* 0x000020080a157981 */ /* 0x000f24000c1e1900 */
        /* <DEDUP_REMOVED lines=116> */
[----:B------:R3:W-:Y:S02]  /*0bd0*/  REDG.E.ADD.F32.FTZ.RN.STRONG.GPU desc[UR8][R6.64+0x78], R17 ;  /* 0x00007811060079a6 */ /* 0x0007e4000c12f308 */
.L_x_1:
[----:B------:R-:W-:Y:S05]  /*0be0*/  BSYNC.RECONVERGENT B0 ;  /* 0x0000000000007941 */ /* 0x000fea0003800200 */
.L_x_0:
[----:B------:R-:W-:Y:S01]  /*0bf0*/  BAR.SYNC.DEFER_BLOCKING 0x0 ;  /* 0x0000000000007b1d */ /* 0x000fe20000010000 */
[C---:B------:R-:W-:Y:S01]  /*0c00*/  ISETP.GT.AND P0, PT, R2.reuse, 0x1f, PT ;  /* 0x0000001f0200780c */ /* 0x040fe20003f04270 */
[----:B------:R-:W-:-:S04]  /*0c10*/  IMAD.WIDE R8, R2, 0x4, R8 ;  /* 0x0000000402087825 */ /* 0x000fc800078e0208 */
[----:B------:R-:W-:Y:S08]  /*0c20*/  BSSY.RECONVERGENT B0, `(.L_x_2) ;  /* 0x0000057000007945 */ /* 0x000ff00003800200 */
[----:B------:R-:W-:Y:S05]  /*0c30*/  @P0 BRA `(.L_x_3) ;  /* 0x0000000400540947 */ /* 0x000fea0003800000 */
[----:B------:R-:W2:Y:S01]  /*0c40*/  LDG.E R0, desc[UR8][R4.64] ;  /* 0x0000000804007981 */ /* 0x000ea2000c1e1900 */
[----:B---3--:R-:W-:Y:S01]  /*0c50*/  HFMA2 R3, -RZ, RZ, 0.96630859375, -0.0022525787353515625 ;  /* 0x3bbb989dff037431 */ /* 0x008fe200000001ff */
[----:B------:R-:W-:Y:S01]  /*0c60*/  MOV R10, 0x437c0000 ;  /* 0x437c0000000a7802 */ /* 0x000fe20000000f00 */
[----:B------:R-:W-:Y:S03]  /*0c70*/  BSSY.RECONVERGENT B1, `(.L_x_4) ;  /* 0x000001a000017945 */ /* 0x000fe60003800200 */
[----:B--2---:R-:W-:-:S04]  /*0c80*/  FFMA.SAT R3, R0, -R3, 0.5 ;  /* 0x3f00000000037423 */ /* 0x004fc80000002803 */
[----:B------:R-:W-:-:S04]  /*0c90*/  FFMA.RM R3, R3, R10, 12582913 ;  /* 0x4b40000103037423 */ /* 0x000fc8000000400a */
[C---:B------:R-:W-:Y:S01]  /*0ca0*/  FADD R11, R3.reuse, -12583039 ;  /* 0xcb40007f030b7421 */ /* 0x040fe20000000000 */
[----:B------:R-:W-:-:S03]  /*0cb0*/  SHF.L.U32 R3, R3, 0x17, RZ ;  /* 0x0000001703037819 */ /* 0x000fc600000006ff */
[----:B------:R-:W-:-:S04]  /*0cc0*/  FFMA R11, R0, -1.4426950216293334961, -R11 ;  /* 0xbfb8aa3b000b7823 */ /* 0x000fc8000000080b */
[----:B------:R-:W-:-:S06]  /*0cd0*/  FFMA R0, R0, -1.925963033500011079e-08, R11 ;  /* 0xb2a5706000007823 */ /* 0x000fcc000000000b */
[----:B------:R-:W1:Y:S02]  /*0ce0*/  MUFU.EX2 R0, R0 ;  /* 0x0000000000007308 */ /* 0x000e640000000800 */
[----:B-1----:R-:W-:-:S06]  /*0cf0*/  FMUL R3, R3, R0 ;  /* 0x0000000003037220 */ /* 0x002fcc0000400000 */
[----:B------:R-:W1:Y:S02]  /*0d00*/  F2F.F64.F32 R10, R3 ;  /* 0x00000003000a7310 */ /* 0x000e640000201800 */
[----:B-1----:R-:W-:-:S06]  /*0d10*/  DADD R10, R10, 1 ;  /* 0x3ff000000a0a7429 */ /* 0x002fcc0000000000 */
[----:B------:R-:W1:Y:S04]  /*0d20*/  MUFU.RCP64H R13, R11 ;  /* 0x0000000b000d7308 */ /* 0x000e680000001800 */
[----:B------:R-:W-:-:S04]  /*0d30*/  IADD3 R12, PT, PT, R11, 0x300402, RZ ;  /* 0x003004020b0c7810 */ /* 0x000fc80007ffe0ff */
[----:B------:R-:W-:Y:S02]  /*0d40*/  FSETP.GEU.AND P0, PT, |R12|, 5.8789094863358348022e-39, PT ;  /* 0x004004020c00780b */ /* 0x000fe40003f0e200 */
[----:B-1----:R-:W-:-:S08]  /*0d50*/  DFMA R14, -R10, R12, 1 ;  /* 0x3ff000000a0e742b */ /* 0x002fd0000000010c */
[----:B------:R-:W-:-:S08]  /*0d60*/  DFMA R14, R14, R14, R14 ;  /* 0x0000000e0e0e722b */ /* 0x000fd0000000000e */
[----:B------:R-:W-:-:S08]  /*0d70*/  DFMA R14, R12, R14, R12 ;  /* 0x0000000e0c0e722b */ /* 0x000fd0000000000c */
[----:B------:R-:W-:-:S08]  /*0d80*/  DFMA R16, -R10, R14, 1 ;  /* 0x3ff000000a10742b */ /* 0x000fd0000000010e */
[----:B------:R-:W-:Y:S01]  /*0d90*/  DFMA R14, R14, R16, R14 ;  /* 0x000000100e0e722b */ /* 0x000fe2000000000e */
[----:B------:R-:W-:Y:S10]  /*0da0*/  @P0 BRA `(.L_x_5) ;  /* 0x0000000000180947 */ /* 0x000ff40003800000 */
[----:B------:R-:W-:Y:S02]  /*0db0*/  LOP3.LUT R16, R11, 0x7fffffff, RZ, 0xc0, !PT ;  /* 0x7fffffff0b107812 */ /* 0x000fe400078ec0ff */
[----:B------:R-:W-:Y:S02]  /*0dc0*/  MOV R14, 0xdf0 ;  /* 0x00000df0000e7802 */ /* 0x000fe40000000f00 */
[----:B------:R-:W-:-:S07]  /*0dd0*/  IADD3 R16, PT, PT, R16, -0x100000, RZ ;  /* 0xfff0000010107810 */ /* 0x000fce0007ffe0ff */
[----:B0-----:R-:W-:Y:S05]  /*0de0*/  CALL.REL.NOINC `($__internal_0_$__cuda_sm20_dblrcp_rn_slowpath_v3) ;  /* 0x0000002000d87944 */ /* 0x001fea0003c00000 */
[----:B------:R-:W-:Y:S02]  /*0df0*/  MOV R14, R12 ;  /* 0x0000000c000e7202 */ /* 0x000fe40000000f00 */
[----:B------:R-:W-:-:S07]  /*0e00*/  MOV R15, R13 ;  /* 0x0000000d000f7202 */ /* 0x000fce0000000f00 */
.L_x_5:
[----:B------:R-:W-:Y:S05]  /*0e10*/  BSYNC.RECONVERGENT B1 ;  /* 0x0000000000017941 */ /* 0x000fea0003800200 */
.L_x_4:
[----:B------:R-:W1:Y:S01]  /*0e20*/  LDC.64 R12, c[0x0][0x398] ;  /* 0x0000e600ff0c7b82 */ /* 0x000e620000000a00 */
[----:B------:R-:W2:Y:S01]  /*0e30*/  F2F.F32.F64 R15, R14 ;  /* 0x0000000e000f7310 */ /* 0x000ea20000301000 */
[----:B------:R-:W-:-:S06]  /*0e40*/  IMAD R3, R2, 0xa, RZ ;  /* 0x0000000a02037824 */ /* 0x000fcc00078e02ff */
[----:B------:R-:W3:Y:S01]  /*0e50*/  LDC.64 R10, c[0x0][0x3a0] ;  /* 0x0000e800ff0a7b82 */ /* 0x000ee20000000a00 */
[----:B--2---:R2:W-:Y:S01]  /*0e60*/  STG.E desc[UR8][R8.64+0xc40], R15 ;  /* 0x000c400f08007986 */ /* 0x0045e2000c101908 */
[----:B-1----:R-:W-:-:S05]  /*0e70*/  IMAD.WIDE R12, R3, 0x4, R12 ;  /* 0x00000004030c7825 */ /* 0x002fca00078e020c */
[----:B------:R-:W4:Y:S04]  /*0e80*/  LDG.E R0, desc[UR8][R12.64+0x18800] ;  /* 0x018800080c007981 */ /* 0x000f28000c1e1900 */
[----:B---3--:R-:W4:Y:S02]  /*0e90*/  LDG.E R16, desc[UR8][R10.64+0x80] ;  /* 0x000080080a107981 */ /* 0x008f24000c1e1900 */
[----:B----4-:R-:W-:-:S05]  /*0ea0*/  FFMA R3, R15, R0, R16 ;  /* 0x000000000f037223 */ /* 0x010fca0000000010 */
[----:B------:R1:W-:Y:S04]  /*0eb0*/  REDG.E.ADD.F32.FTZ.RN.STRONG.GPU desc[UR8][R6.64+0x7c], R3 ;  /* 0x00007c03060079a6 */ /* 0x0003e8000c12f308 */
[----:B------:R-:W3:Y:S04]  /*0ec0*/  LDG.E R0, desc[UR8][R8.64+0xc40] ;  /* 0x000c400808007981 */ /* 0x000ee8000c1e1900 */
[----:B------:R-:W3:Y:S04]  /*0ed0*/  LDG.E R17, desc[UR8][R12.64+0x18804] ;  /* 0x018804080c117981 */ /* 0x000ee8000c1e1900 */
[----:B------:R-:W3:Y:S02]  /*0ee0*/  LDG.E R19, desc[UR8][R10.64+0x84] ;  /* 0x000084080a137981 */ /* 0x000ee4000c1e1900 */
[----:B---3--:R-:W-:-:S05]  /*0ef0*/  FFMA R17, R0, R17, R19 ;  /* 0x0000001100117223 */ /* 0x008fca0000000013 */
[----:B------:R3:W-:Y:S04]  /*0f00*/  REDG.E.ADD.F32.FTZ.RN.STRONG.GPU desc[UR8][R6.64+0x80], R17 ;  /* 0x00008011060079a6 */ /* 0x0007e8000c12f308 */
[----:B------:R-:W4:Y:S04]  /*0f10*/  LDG.E R0, desc[UR8][R8.64+0xc40] ;  /* 0x000c400808007981 */ /* 0x000f28000c1e1900 */
[----:B--2---:R-:W4:Y:S04]  /*0f20*/  LDG.E R15, desc[UR8][R12.64+0x18808] ;  /* 0x018808080c0f7981 */ /* 0x004f28000c1e1900 */
        /* <DEDUP_REMOVED lines=28> */
[----:B------:R-:W3:Y:S04]  /*10f0*/  LDG.E R0, desc[UR8][R8.64+0xc40] ;  /* 0x000c400808007981 */ /* 0x000ee8000c1e1900 */
[----:B--2---:R-:W3:Y:S04]  /*1100*/  LDG.E R15, desc[UR8][R12.64+0x18820] ;  /* 0x018820080c0f7981 */ /* 0x004ee8000c1e1900 */
[----:B------:R-:W3:Y:S02]  /*1110*/  LDG.E R19, desc[UR8][R10.64+0xa0] ;  /* 0x0000a0080a137981 */ /* 0x000ee4000c1e1900 */
[----:B---3--:R-:W-:-:S05]  /*1120*/  FFMA R15, R0, R15, R19 ;  /* 0x0000000f000f7223 */ /* 0x008fca0000000013 */
[----:B------:R4:W-:Y:S04]  /*1130*/  REDG.E.ADD.F32.FTZ.RN.STRONG.GPU desc[UR8][R6.64+0x9c], R15 ;  /* 0x00009c0f060079a6 */ /* 0x0009e8000c12f308 */
[----:B-1----:R-:W2:Y:S04]  /*1140*/  LDG.E R3, desc[UR8][R12.64+0x18824] ;  /* 0x018824080c037981 */ /* 0x002ea8000c1e1900 */
[----:B------:R-:W2:Y:S04]  /*1150*/  LDG.E R19, desc[UR8][R10.64+0xa4] ;  /* 0x0000a4080a137981 */ /* 0x000ea8000c1e1900 */
[----:B------:R-:W2:Y:S02]  /*1160*/  LDG.E R0, desc[UR8][R8.64+0xc40] ;  /* 0x000c400808007981 */ /* 0x000ea4000c1e1900 */
[----:B--2---:R-:W-:-:S05]  /*1170*/  FFMA R3, R0, R3, R19 ;  /* 0x0000000300037223 */ /* 0x004fca0000000013 */
[----:B------:R4:W-:Y:S02]  /*1180*/  REDG.E.ADD.F32.FTZ.RN.STRONG.GPU desc[UR8][R6.64+0xa0], R3 ;  /* 0x0000a003060079a6 */ /* 0x0009e4000c12f308 */
.L_x_3:
[----:B------:R-:W-:Y:S05]  /*1190*/  BSYNC.RECONVERGENT B0 ;  /* 0x0000000000007941 */ /* 0x000fea0003800200 */
.L_x_2:
[----:B------:R-:W-:Y:S01]  /*11a0*/  BAR.SYNC.DEFER_BLOCKING 0x0 ;  /* 0x0000000000007b1d */ /* 0x000fe20000010000 */
[----:B------:R-:W-:-:S05]  /*11b0*/  ISETP.GT.AND P0, PT, R2, 0x9, PT ;  /* 0x000000090200780c */ /* 0x000fca0003f04270 */
[----:B------:R-:W-:Y:S08]  /*11c0*/  BSSY.RECONVERGENT B0, `(.L_x_6) ;  /* 0x0000022000007945 */ /* 0x000ff00003800200 */
[----:B------:R-:W-:Y:S05]  /*11d0*/  @P0 BRA `(.L_x_7) ;  /* 0x0000000000800947 */ /* 0x000fea0003800000 */
[----:B------:R-:W2:Y:S01]  /*11e0*/  LDG.E R0, desc[UR8][R4.64+0x80] ;  /* 0x0000800804007981 */ /* 0x000ea2000c1e1900 */
[----:B---34-:R-:W-:Y:S01]  /*11f0*/  HFMA2 R3, -RZ, RZ, 0.96630859375, -0.0022525787353515625 ;  /* 0x3bbb989dff037431 */ /* 0x018fe200000001ff */
        /* <DEDUP_REMOVED lines=22> */
[----:B------:R-:W-:Y:S02]  /*1360*/  MOV R10, R6 ;  /* 0x00000006000a7202 */ /* 0x000fe40000000f00 */
[----:B------:R-:W-:Y:S02]  /*1370*/  MOV R11, R7 ;  /* 0x00000007000b7202 */ /* 0x000fe40000000f00 */
[----:B------:R-:W-:Y:S02]  /*1380*/  IADD3 R16, PT, PT, R16, -0x100000, RZ ;  /* 0xfff0000010107810 */ /* 0x000fe40007ffe0ff */
[----:B------:R-:W-:-:S07]  /*1390*/  MOV R14, 0x13b0 ;  /* 0x000013b0000e7802 */ /* 0x000fce0000000f00 */
[----:B0-----:R-:W-:Y:S05]  /*13a0*/  CALL.REL.NOINC `($__internal_0_$__cuda_sm20_dblrcp_rn_slowpath_v3) ;  /* 0x0000001c00687944 */ /* 0x001fea0003c00000 */
.L_x_9:
[----:B------:R-:W-:Y:S05]  /*13b0*/  BSYNC.RECONVERGENT B1 ;  /* 0x0000000000017941 */ /* 0x000fea0003800200 */
.L_x_8:
[----:B------:R-:W1:Y:S02]  /*13c0*/  F2F.F32.F64 R13, R12 ;  /* 0x0000000c000d7310 */ /* 0x000e640000301000 */
[----:B-1----:R1:W-:Y:S02]  /*13d0*/  STG.E desc[UR8][R8.64+0xcc0], R13 ;  /* 0x000cc00d08007986 */ /* 0x0023e4000c101908 */
.L_x_7:
[----:B------:R-:W-:Y:S05]  /*13e0*/  BSYNC.RECONVERGENT B0 ;  /* 0x0000000000007941 */ /* 0x000fea0003800200 */
.L_x_6:
[----:B-1----:R-:W1:Y:S08]  /*13f0*/  LDC.64 R8, c[0x0][0x3a8] ;  /* 0x0000ea00ff087b82 */ /* 0x002e700000000a00 */
[----:B------:R-:W-:Y:S01]  /*1400*/  BAR.SYNC.DEFER_BLOCKING 0x0 ;  /* 0x0000000000007b1d */ /* 0x000fe20000010000 */
[----:B------:R-:W-:-:S05]  /*1410*/  ISETP.GT.AND P0, PT, R2, 0x9, PT ;  /* 0x000000090200780c */ /* 0x000fca0003f04270 */
[----:B------:R-:W-:Y:S02]  /*1420*/  BSSY.RECONVERGENT B0, `(.L_x_10) ;  /* 0x0000119000007945 */ /* 0x000fe40003800200 */
[----:B---34-:R-:W2:Y:S01]  /*1430*/  LDC.64 R6, c[0x0][0x3b8] ;  /* 0x0000ee00ff067b82 */ /* 0x018ea20000000a00 */
[----:B-1----:R-:W-:-:S04]  /*1440*/  IMAD.WIDE R8, R2, 0x4, R8 ;  /* 0x0000000402087825 */ /* 0x002fc800078e0208 */
[----:B--2---:R-:W-:Y:S01]  /*1450*/  IMAD.WIDE R6, R2, 0x4, R6 ;  /* 0x0000000402067825 */ /* 0x004fe200078e0206 */
[----:B------:R-:W-:Y:S06]  /*1460*/  @P0 BRA `(.L_x_11) ;  /* 0x0000001000500947 */ /* 0x000fec0003800000 */
[----:B------:R-:W1:Y:S01]  /*1470*/  LDC.64 R10, c[0x0][0x388] ;  /* 0x0000e200ff0a7b82 */ /* 0x000e620000000a00 */
[----:B------:R-:W2:Y:S07]  /*1480*/  LDCU.64 UR4, c[0x0][0x3a8] ;  /* 0x00007500ff0477ac */ /* 0x000eae0008000a00 */
[----:B------:R-:W3:Y:S08]  /*1490*/  LDC.64 R14, c[0x0][0x380] ;  /* 0x0000e000ff0e7b82 */ /* 0x000ef00000000a00 */
[----:B------:R-:W4:Y:S01]  /*14a0*/  LDC.64 R12, c[0x0][0x3b0] ;  /* 0x0000ec00ff0c7b82 */ /* 0x000f220000000a00 */
[----:B-1----:R-:W-:-:S07]  /*14b0*/  IMAD.WIDE R16, R2, 0x4, R10 ;  /* 0x0000000402107825 */ /* 0x002fce00078e020a */
[----:B------:R-:W1:Y:S01]  /*14c0*/  LDC.64 R18, c[0x0][0x398] ;  /* 0x0000e600ff127b82 */ /* 0x000e620000000a00 */
[----:B------:R-:W5:Y:S01]  /*14d0*/  LDG.E R16, desc[UR8][R16.64+0xcc0] ;  /* 0x000cc00810107981 */ /* 0x000f62000c1e1900 */
[----:B---3--:R-:W-:-:S06]  /*14e0*/  IMAD.WIDE R14, R2, 0x4, R14 ;  /* 0x00000004020e7825 */ /* 0x008fcc00078e020e */
[----:B------:R-:W5:Y:S01]  /*14f0*/  LDG.E R15, desc[UR8][R14.64] ;  /* 0x000000080e0f7981 */ /* 0x000f62000c1e1900 */
[----:B------:R-:W3:Y:S01]  /*1500*/  LDC.64 R10, c[0x0][0x388] ;  /* 0x0000e200ff0a7b82 */ /* 0x000ee20000000a00 */
[----:B-----5:R-:W-:-:S05]  /*1510*/  FADD R3, R16, -R15 ;  /* 0x8000000f10037221 */ /* 0x020fca0000000000 */
[----:B------:R-:W-:Y:S04]  /*1520*/  STG.E desc[UR8][R8.64+0x80], R3 ;  /* 0x0000800308007986 */ /* 0x000fe8000c101908 */
[----:B------:R5:W-:Y:S04]  /*1530*/  STG.E desc[UR8][R6.64+0x80], R3 ;  /* 0x0000800306007986 */ /* 0x000be8000c101908 */
[----:B------:R-:W2:Y:S04]  /*1540*/  LDG.E R0, desc[UR8][R8.64+0xcc0] ;  /* 0x000cc00808007981 */ /* 0x000ea8000c1e1900 */
[----:B---3--:R-:W2:Y:S01]  /*1550*/  LDG.E R21, desc[UR8][R10.64+0xc40] ;  /* 0x000c40080a157981 */ /* 0x008ea2000c1e1900 */
[----:B----4-:R-:W-:-:S04]  /*1560*/  IMAD.WIDE R12, R2, 0x4, R12 ;  /* 0x00000004020c7825 */ /* 0x010fc800078e020c */
[----:B-1----:R-:W-:Y:S02]  /*1570*/  IMAD.WIDE R14, R2, 0x4, R18 ;  /* 0x00000004020e7825 */ /* 0x002fe400078e0212 */
[----:B------:R-:W1:Y:S02]  /*1580*/  LDC.64 R18, c[0x0][0x3a8] ;  /* 0x0000ea00ff127b82 */ /* 0x000e640000000a00 */
[----:B--2---:R-:W-:-:S05]  /*1590*/  FMUL R21, R0, R21 ;  /* 0x0000001500157220 */ /* 0x004fca0000400000 */
[----:B------:R2:W-:Y:S04]  /*15a0*/  STG.E desc[UR8][R12.64+0x18800], R21 ;  /* 0x018800150c007986 */ /* 0x0005e8000c101908 */
[----:B------:R-:W5:Y:S04]  /*15b0*/  LDG.E R0, desc[UR8][R8.64+0x80] ;  /* 0x0000800808007981 */ /* 0x000f68000c1e1900 */
[----:B------:R-:W5:Y:S02]  /*15c0*/  LDG.E R17, desc[UR8][R14.64+0x18800] ;  /* 0x018800080e117981 */ /* 0x000f64000c1e1900 */
[----:B-----5:R-:W-:-:S05]  /*15d0*/  FMUL R3, R0, R17 ;  /* 0x0000001100037220 */ /* 0x020fca0000400000 */
[----:B-1----:R1:W-:Y:S04]  /*15e0*/  REDG.E.ADD.F32.FTZ.RN.STRONG.GPU desc[UR8][R18.64], R3 ;  /* 0x00000003120079a6 */ /* 0x0023e8000c12f308 */
[----:B------:R-:W3:Y:S04]  /*15f0*/  LDG.E R0, desc[UR8][R8.64+0xcc0] ;  /* 0x000cc00808007981 */ /* 0x000ee8000c1e1900 */
[----:B------:R-:W3:Y:S01]  /*1600*/  LDG.E R17, desc[UR8][R10.64+0xc44] ;  /* 0x000c44080a117981 */ /* 0x000ee2000c1e1900 */
[----:B------:R-:W-:Y:S01]  /*1610*/  UIADD3 UR4, UP0, UPT, UR4, 0x4, URZ ;  /* 0x0000000404047890 */ /* 0x000fe2000ff1e0ff */
[----:B---3--:R-:W-:-:S05]  /*1620*/  FMUL R23, R0, R17 ;  /* 0x0000001100177220 */ /* 0x008fca0000400000 */
[----:B------:R3:W-:Y:S04]  /*1630*/  STG.E desc[UR8][R12.64+0x18828], R23 ;  /* 0x018828170c007986 */ /* 0x0007e8000c101908 */
[----:B------:R-:W4:Y:S04]  /*1640*/  LDG.E R0, desc[UR8][R8.64+0x80] ;  /* 0x0000800808007981 */ /* 0x000f28000c1e1900 */
[----:B--2---:R-:W4:Y:S01]  /*1650*/  LDG.E R21, desc[UR8][R14.64+0x18828] ;  /* 0x018828080e157981 */ /* 0x004f22000c1e1900 */
[----:B------:R-:W-:Y:S01]  /*1660*/  UIADD3.X UR5, UPT, UPT, URZ, UR5, URZ, UP0, !UPT ;  /* 0x00000005ff057290 */ /* 0x000fe200087fe4ff */
[----:B------:R-:W-:-:S05]  /*1670*/  MOV R16, UR4 ;  /* 0x0000000400107c02 */ /* 0x000fca0008000f00 */
[----:B------:R-:W-:Y:S01]  /*1680*/  MOV R17, UR5 ;  /* 0x0000000500117c02 */ /* 0x000fe20008000f00 */
[----:B----4-:R-:W-:-:S05]  /*1690*/  FMUL R21, R0, R21 ;  /* 0x0000001500157220 */ /* 0x010fca0000400000 */
[----:B------:R2:W-:Y:S04]  /*16a0*/  REDG.E.ADD.F32.FTZ.RN.STRONG.GPU desc[UR8][R16.64], R21 ;  /* 0x00000015100079a6 */ /* 0x0005e8000c12f308 */
[----:B------:R-:W4:Y:S04]  /*16b0*/  LDG.E R0, desc[UR8][R8.64+0xcc0] ;  /* 0x000cc00808007981 */ /* 0x000f28000c1e1900 */
[----:B-1----:R-:W4:Y:S02]  /*16c0*/  LDG.E R3, desc[UR8][R10.64+0xc48] ;  /* 0x000c48080a037981 */ /* 0x002f24000c1e1900 */
[----:B----4-:R-:W-:-:S05]  /*16d0*/  FMUL R3, R0, R3 ;  /* 0x0000000300037220 */ /* 0x010fca0000400000 */
[----:B------:R1:W-:Y:S04]  /*16e0*/  STG.E desc[UR8][R12.64+0x18850], R3 ;  /* 0x018850030c007986 */ /* 0x0003e8000c101908 */
[----:B------:R-:W4:Y:S04]  /*16f0*/  LDG.E R0, desc[UR8][R8.64+0x80] ;  /* 0x0000800808007981 */ /* 0x000f28000c1e1900 */
[----:B------:R-:W4:Y:S02]  /*1700*/  LDG.E R19, desc[UR8][R14.64+0x18850] ;  /* 0x018850080e137981 */ /* 0x000f24000c1e1900 */
[----:B----4-:R-:W-:-:S05]  /*1710*/  FMUL R19, R0, R19 ;  /* 0x0000001300137220 */ /* 0x010fca0000400000 */
[----:B------:R4:W-:Y:S04]  /*1720*/  REDG.E.ADD.F32.FTZ.RN.STRONG.GPU desc[UR8][R16.64+0x4], R19 ;  /* 0x00000413100079a6 */ /* 0x0009e8000c12f308 */
[----:B------:R-:W5:Y:S04]  /*1730*/  LDG.E R0, desc[UR8][R8.64+0xcc0] ;  /* 0x000cc00808007981 */ /* 0x000f68000c1e1900 */
[----:B---3--:R-:W5:Y:S02]  /*1740*/  LDG.E R23, desc[UR8][R10.64+0xc4c] ;  /* 0x000c4c080a177981 */ /* 0x008f64000c1e1900 */
[----:B-----5:R-:W-:-:S05]  /*1750*/  FMUL R23, R0, R23 ;  /* 0x0000001700177220 */ /* 0x020fca0000400000 */
[----:B------:R3:W-:Y:S04]  /*1760*/  STG.E desc[UR8][R12.64+0x18878], R23 ;  /* 0x018878170c007986 */ /* 0x0007e8000c101908 */
[----:B------:R-:W5:Y:S04]  /*1770*/  LDG.E R0, desc[UR8][R8.64+0x80] ;  /* 0x0000800808007981 */ /* 0x000f68000c1e1900 */
[----:B--2---:R-:W5:Y:S02]  /*1780*/  LDG.E R21, desc[UR8][R14.64+0x18878] ;  /* 0x018878080e157981 */ /* 0x004f64000c1e1900 */
[----:B-----5:R-:W-:-:S05]  /*1790*/  FMUL R21, R0, R21 ;  /* 0x0000001500157220 */ /* 0x020fca0000400000 */
[----:B------:R2:W-:Y:S04]  /*17a0*/  REDG.E.ADD.F32.FTZ.RN.STRONG.GPU desc[UR8][R16.64+0x8], R21 ;  /* 0x00000815100079a6 */ /* 0x0005e8000c12f308 */
[----:B------:R-:W5:Y:S04]  /*17b0*/  LDG.E R0, desc[UR8][R8.64+0xcc0] ;  /* 0x000cc00808007981 */ /* 0x000f68000c1e1900 */
[----:B-1----:R-:W5:Y:S02]  /*17c0*/  LDG.E R3, desc[UR8][R10.64+0xc50] ;  /* 0x000c50080a037981 */ /* 0x002f64000c1e1900 */
[----:B-----5:R-:W-:-:S05]  /*17d0*/  FMUL R3, R0, R3 ;  /* 0x0000000300037220 */ /* 0x020fca0000400000 */
[----:B------:R1:W-:Y:S04]  /*17e0*/  STG.E desc[UR8][R12.64+0x188a0], R3 ;  /* 0x0188a0030c007986 */ /* 0x0003e8000c101908 */
[----:B------:R-:W5:Y:S04]  /*17f0*/  LDG.E R0, desc[UR8][R8.64+0x80] ;  /* 0x0000800808007981 */ /* 0x000f68000c1e1900 */
[----:B----4-:R-:W5:Y:S02]  /*1800*/  LDG.E R19, desc[UR8][R14.64+0x188a0] ;  /* 0x0188a0080e137981 */ /* 0x010f64000c1e1900 */
[----:B-----5:R-:W-:-:S05]  /*1810*/  FMUL R19, R0, R19 ;  /* 0x0000001300137220 */ /* 0x020fca0000400000 */
        /* <DEDUP_REMOVED lines=209> */
[----:B---3--:R-:W3:Y:S04]  /*2530*/  LDG.E R23, desc[UR8][R10.64+0xcbc] ;  /* 0x000cbc080a177981 */ /* 0x008ee8000c1e1900 */
[----:B------:R-:W3:Y:S02]  /*2540*/  LDG.E R0, desc[UR8][R8.64+0xcc0] ;  /* 0x000cc00808007981 */ /* 0x000ee4000c1e1900 */
[----:B---3--:R-:W-:-:S05]  /*2550*/  FMUL R23, R0, R23 ;  /* 0x0000001700177220 */ /* 0x008fca0000400000 */
[----:B------:R1:W-:Y:S04]  /*2560*/  STG.E desc[UR8][R12.64+0x18cd8], R23 ;  /* 0x018cd8170c007986 */ /* 0x0003e8000c101908 */
[----:B--2---:R-:W2:Y:S04]  /*2570*/  LDG.E R21, desc[UR8][R14.64+0x18cd8] ;  /* 0x018cd8080e157981 */ /* 0x004ea8000c1e1900 */
[----:B------:R-:W2:Y:S02]  /*2580*/  LDG.E R0, desc[UR8][R8.64+0x80] ;  /* 0x0000800808007981 */ /* 0x000ea4000c1e1900 */
[----:B--2---:R-:W-:-:S05]  /*2590*/  FMUL R21, R0, R21 ;  /* 0x0000001500157220 */ /* 0x004fca0000400000 */
[----:B------:R1:W-:Y:S02]  /*25a0*/  REDG.E.ADD.F32.FTZ.RN.STRONG.GPU desc[UR8][R16.64+0x78], R21 ;  /* 0x00007815100079a6 */ /* 0x0003e4000c12f308 */
.L_x_11:
[----:B------:R-:W-:Y:S05]  /*25b0*/  BSYNC.RECONVERGENT B0 ;  /* 0x0000000000007941 */ /* 0x000fea0003800200 */
.L_x_10:
[----:B------:R-:W-:Y:S01]  /*25c0*/  BAR.SYNC.DEFER_BLOCKING 0x0 ;  /* 0x0000000000007b1d */ /* 0x000fe20000010000 */
[----:B------:R-:W-:-:S05]  /*25d0*/  ISETP.GT.AND P0, PT, R2, 0x1f, PT ;  /* 0x0000001f0200780c */ /* 0x000fca0003f04270 */
[----:B------:R-:W-:Y:S08]  /*25e0*/  BSSY.RECONVERGENT B0, `(.L_x_12) ;  /* 0x000007b000007945 */ /* 0x000ff00003800200 */
[----:B------:R-:W-:Y:S05]  /*25f0*/  @P0 BRA `(.L_x_13) ;  /* 0x0000000400e40947 */ /* 0x000fea0003800000 */
[----:B0-----:R-:W2:Y:S04]  /*2600*/  LDG.E R4, desc[UR8][R4.64] ;  /* 0x0000000804047981 */ /* 0x001ea8000c1e1900 */
[----:B------:R0:W5:Y:S01]  /*2610*/  LDG.E R0, desc[UR8][R8.64] ;  /* 0x0000000808007981 */ /* 0x000162000c1e1900 */
[----:B-1----:R-:W-:Y:S01]  /*2620*/  HFMA2 R3, -RZ, RZ, 0.96630859375, -0.0022525787353515625 ;  /* 0x3bbb989dff037431 */ /* 0x002fe200000001ff */
        /* <DEDUP_REMOVED lines=20> */
[----:B0-----:R-:W-:Y:S10]  /*2770*/  @P0 BRA `(.L_x_15) ;  /* 0x0000000000180947 */ /* 0x001ff40003800000 */
[----:B------:R-:W-:Y:S02]  /*2780*/  LOP3.LUT R16, R5, 0x7fffffff, RZ, 0xc0, !PT ;  /* 0x7fffffff05107812 */ /* 0x000fe400078ec0ff */
[----:B------:R-:W-:Y:S02]  /*2790*/  MOV R10, R4 ;  /* 0x00000004000a7202 */ /* 0x000fe40000000f00 */
[----:B------:R-:W-:Y:S02]  /*27a0*/  MOV R11, R5 ;  /* 0x00000005000b7202 */ /* 0x000fe40000000f00 */
[----:B------:R-:W-:Y:S02]  /*27b0*/  IADD3 R16, PT, PT, R16, -0x100000, RZ ;  /* 0xfff0000010107810 */ /* 0x000fe40007ffe0ff */
[----:B------:R-:W-:-:S07]  /*27c0*/  MOV R14, 0x27e0 ;  /* 0x000027e0000e7802 */ /* 0x000fce0000000f00 */
[----:B-----5:R-:W-:Y:S05]  /*27d0*/  CALL.REL.NOINC `($__internal_0_$__cuda_sm20_dblrcp_rn_slowpath_v3) ;  /* 0x00000008005c7944 */ /* 0x020fea0003c00000 */
.L_x_15:
[----:B------:R-:W-:Y:S05]  /*27e0*/  BSYNC.RECONVERGENT B1 ;  /* 0x0000000000017941 */ /* 0x000fea0003800200 */
.L_x_14:
[----:B------:R-:W0:Y:S01]  /*27f0*/  F2F.F32.F64 R12, R12 ;  /* 0x0000000c000c7310 */ /* 0x000e220000301000 */
[----:B------:R-:W1:Y:S01]  /*2800*/  LDC.64 R4, c[0x0][0x3b0] ;  /* 0x0000ec00ff047b82 */ /* 0x000e620000000a00 */
[----:B------:R-:W2:Y:S01]  /*2810*/  LDCU.64 UR4, c[0x0][0x388] ;  /* 0x00007100ff0477ac */ /* 0x000ea20008000a00 */
[----:B0-----:R-:W-:-:S04]  /*2820*/  FADD R3, -R12, 1 ;  /* 0x3f8000000c037421 */ /* 0x001fc80000000100 */
[----:B------:R-:W-:Y:S01]  /*2830*/  FMUL R3, R12, R3 ;  /* 0x000000030c037220 */ /* 0x000fe20000400000 */
[----:B--2---:R-:W-:-:S03]  /*2840*/  UIADD3 UR4, UP0, UPT, UR4, 0x20, URZ ;  /* 0x0000002004047890 */ /* 0x004fc6000ff1e0ff */
[----:B-----5:R-:W-:Y:S01]  /*2850*/  FMUL R3, R0, R3 ;  /* 0x0000000300037220 */ /* 0x020fe20000400000 */
[----:B------:R-:W-:Y:S01]  /*2860*/  UIADD3.X UR5, UPT, UPT, URZ, UR5, URZ, UP0, !UPT ;  /* 0x00000005ff057290 */ /* 0x000fe200087fe4ff */
[----:B-1----:R-:W-:Y:S01]  /*2870*/  IMAD.WIDE R4, R2, 0x4, R4 ;  /* 0x0000000402047825 */ /* 0x002fe200078e0204 */
[----:B------:R-:W-:Y:S01]  /*2880*/  MOV R0, UR4 ;  /* 0x0000000400007c02 */ /* 0x000fe20008000f00 */
[----:B------:R-:W-:Y:S01]  /*2890*/  UMOV UR4, URZ ;  /* 0x000000ff00047c82 */ /* 0x000fe20008000000 */
[----:B------:R0:W-:Y:S01]  /*28a0*/  STG.E desc[UR8][R8.64], R3 ;  /* 0x0000000308007986 */ /* 0x0001e2000c101908 */
[----:B------:R-:W-:-:S03]  /*28b0*/  IADD3 R12, P0, PT, R4, 0x400, RZ ;  /* 0x00000400040c7810 */ /* 0x000fc60007f1e0ff */
[----:B------:R0:W-:Y:S01]  /*28c0*/  STG.E desc[UR8][R6.64], R3 ;  /* 0x0000000306007986 */ /* 0x0001e2000c101908 */
[----:B------:R-:W-:Y:S02]  /*28d0*/  IADD3.X R13, PT, PT, RZ, R5, RZ, P0, !PT ;  /* 0x00000005ff0d7210 */ /* 0x000fe400007fe4ff */
[----:B------:R-:W-:-:S07]  /*28e0*/  MOV R5, UR5 ;  /* 0x0000000500057c02 */ /* 0x000fce0008000f00 */
.L_x_16:
[----:B------:R-:W-:Y:S02]  /*28f0*/  MOV R4, R0 ;  /* 0x0000000000047202 */ /* 0x000fe40000000f00 */
[----:B--2---:R-:W2:Y:S04]  /*2900*/  LDG.E R0, desc[UR8][R8.64] ;  /* 0x0000000808007981 */ /* 0x004ea8000c1e1900 */
[----:B0-----:R-:W2:Y:S01]  /*2910*/  LDG.E R3, desc[UR8][R4.64+-0x20] ;  /* 0xffffe00804037981 */ /* 0x001ea2000c1e1900 */
[----:B------:R-:W-:Y:S02]  /*2920*/  MOV R10, R12 ;  /* 0x0000000c000a7202 */ /* 0x000fe40000000f00 */
[----:B------:R-:W-:Y:S01]  /*2930*/  MOV R11, R13 ;  /* 0x0000000d000b7202 */ /* 0x000fe20000000f00 */
[----:B--2---:R-:W-:-:S05]  /*2940*/  FMUL R3, R0, R3 ;  /* 0x0000000300037220 */ /* 0x004fca0000400000 */
[----:B------:R0:W-:Y:S04]  /*2950*/  STG.E desc[UR8][R10.64+-0x400], R3 ;  /* 0xfffc00030a007986 */ /* 0x0001e8000c101908 */
[----:B------:R-:W2:Y:S04]  /*2960*/  LDG.E R0, desc[UR8][R8.64] ;  /* 0x0000000808007981 */ /* 0x000ea8000c1e1900 */
[----:B------:R-:W2:Y:S02]  /*2970*/  LDG.E R13, desc[UR8][R4.64+-0x1c] ;  /* 0xffffe408040d7981 */ /* 0x000ea4000c1e1900 */
[----:B--2---:R-:W-:-:S05]  /*2980*/  FMUL R13, R0, R13 ;  /* 0x0000000d000d7220 */ /* 0x004fca0000400000 */
[----:B------:R1:W-:Y:S04]  /*2990*/  STG.E desc[UR8][R10.64+-0x380], R13 ;  /* 0xfffc800d0a007986 */ /* 0x0003e8000c101908 */
[----:B------:R-:W2:Y:S04]  /*29a0*/  LDG.E R0, desc[UR8][R8.64] ;  /* 0x0000000808007981 */ /* 0x000ea8000c1e1900 */
[----:B------:R-:W2:Y:S02]  /*29b0*/  LDG.E R15, desc[UR8][R4.64+-0x18] ;  /* 0xffffe808040f7981 */ /* 0x000ea4000c1e1900 */
[----:B--2---:R-:W-:-:S05]  /*29c0*/  FMUL R15, R0, R15 ;  /* 0x0000000f000f7220 */ /* 0x004fca0000400000 */
[----:B------:R2:W-:Y:S04]  /*29d0*/  STG.E desc[UR8][R10.64+-0x300], R15 ;  /* 0xfffd000f0a007986 */ /* 0x0005e8000c101908 */
[----:B------:R-:W3:Y:S04]  /*29e0*/  LDG.E R0, desc[UR8][R8.64] ;  /* 0x0000000808007981 */ /* 0x000ee8000c1e1900 */
[----:B------:R-:W3:Y:S02]  /*29f0*/  LDG.E R17, desc[UR8][R4.64+-0x14] ;  /* 0xffffec0804117981 */ /* 0x000ee4000c1e1900 */
[----:B---3--:R-:W-:-:S05]  /*2a00*/  FMUL R17, R0, R17 ;  /* 0x0000001100117220 */ /* 0x008fca0000400000 */
[----:B------:R3:W-:Y:S04]  /*2a10*/  STG.E desc[UR8][R10.64+-0x280], R17 ;  /* 0xfffd80110a007986 */ /* 0x0007e8000c101908 */
[----:B------:R-:W4:Y:S04]  /*2a20*/  LDG.E R0, desc[UR8][R8.64] ;  /* 0x0000000808007981 */ /* 0x000f28000c1e1900 */
[----:B0-----:R-:W4:Y:S02]  /*2a30*/  LDG.E R3, desc[UR8][R4.64+-0x10] ;  /* 0xfffff00804037981 */ /* 0x001f24000c1e1900 */
[----:B----4-:R-:W-:-:S05]  /*2a40*/  FMUL R3, R0, R3 ;  /* 0x0000000300037220 */ /* 0x010fca0000400000 */
[----:B------:R0:W-:Y:S04]  /*2a50*/  STG.E desc[UR8][R10.64+-0x200], R3 ;  /* 0xfffe00030a007986 */ /* 0x0001e8000c101908 */
[----:B------:R-:W4:Y:S04]  /*2a60*/  LDG.E R0, desc[UR8][R8.64] ;  /* 0x0000000808007981 */ /* 0x000f28000c1e1900 */
[----:B-1----:R-:W4:Y:S02]  /*2a70*/  LDG.E R13, desc[UR8][R4.64+-0xc] ;  /* 0xfffff408040d7981 */ /* 0x002f24000c1e1900 */
[----:B----4-:R-:W-:-:S05]  /*2a80*/  FMUL R13, R0, R13 ;  /* 0x0000000d000d7220 */ /* 0x010fca0000400000 */
[----:B------:R1:W-:Y:S04]  /*2a90*/  STG.E desc[UR8][R10.64+-0x180], R13 ;  /* 0xfffe800d0a007986 */ /* 0x0003e8000c101908 */
[----:B------:R-:W4:Y:S04]  /*2aa0*/  LDG.E R0, desc[UR8][R8.64] ;  /* 0x0000000808007981 */ /* 0x000f28000c1e1900 */
[----:B--2---:R-:W4:Y:S02]  /*2ab0*/  LDG.E R15, desc[UR8][R4.64+-0x8] ;  /* 0xfffff808040f7981 */ /* 0x004f24000c1e1900 */
[----:B----4-:R-:W-:-:S05]  /*2ac0*/  FMUL R15, R0, R15 ;  /* 0x0000000f000f7220 */ /* 0x010fca0000400000 */
[----:B------:R2:W-:Y:S04]  /*2ad0*/  STG.E desc[UR8][R10.64+-0x100], R15 ;  /* 0xffff000f0a007986 */ /* 0x0005e8000c101908 */
[----:B------:R-:W4:Y:S04]  /*2ae0*/  LDG.E R0, desc[UR8][R8.64] ;  /* 0x0000000808007981 */ /* 0x000f28000c1e1900 */
[----:B---3--:R-:W4:Y:S02]  /*2af0*/  LDG.E R17, desc[UR8][R4.64+-0x4] ;  /* 0xfffffc0804117981 */ /* 0x008f24000c1e1900 */
[----:B----4-:R-:W-:-:S05]  /*2b00*/  FMUL R17, R0, R17 ;  /* 0x0000001100117220 */ /* 0x010fca0000400000 */
        /* <DEDUP_REMOVED lines=20> */
[----:B------:R-:W-:Y:S04]  /*2c50*/  STG.E desc[UR8][R10.64+0x200], R3 ;  /* 0x000200030a007986 */ /* 0x000fe8000c101908 */
        /* <DEDUP_REMOVED lines=9> */
[----:B---3--:R-:W4:Y:S01]  /*2cf0*/  LDG.E R17, desc[UR8][R4.64+0x1c] ;  /* 0x00001c0804117981 */ /* 0x008f22000c1e1900 */
[----:B------:R-:W-:Y:S01]  /*2d00*/  UIADD3 UR4, UPT, UPT, UR4, 0x10, URZ ;  /* 0x0000001004047890 */ /* 0x000fe2000fffe0ff */
[----:B------:R-:W-:-:S03]  /*2d10*/  IADD3 R12, P1, PT, R10, 0x800, RZ ;  /* 0x000008000a0c7810 */ /* 0x000fc60007f3e0ff */
[----:B------:R-:W-:Y:S01]  /*2d20*/  UISETP.NE.AND UP0, UPT, UR4, 0x310, UPT ;  /* 0x000003100400788c */ /* 0x000fe2000bf05270 */
[----:B0-----:R-:W-:Y:S01]  /*2d30*/  IADD3.X R13, PT, PT, RZ, R11, RZ, P1, !PT ;  /* 0x0000000bff0d7210 */ /* 0x001fe20000ffe4ff */
[----:B----4-:R-:W-:Y:S01]  /*2d40*/  FMUL R17, R0, R17 ;  /* 0x0000001100117220 */ /* 0x010fe20000400000 */
[----:B------:R-:W-:-:S04]  /*2d50*/  IADD3 R0, P0, PT, R4, 0x40, RZ ;  /* 0x0000004004007810 */ /* 0x000fc80007f1e0ff */
[----:B------:R2:W-:Y:S01]  /*2d60*/  STG.E desc[UR8][R10.64+0x380], R17 ;  /* 0x000380110a007986 */ /* 0x0005e2000c101908 */
[----:B------:R-:W-:Y:S01]  /*2d70*/  IADD3.X R5, PT, PT, RZ, R5, RZ, P0, !PT ;  /* 0x00000005ff057210 */ /* 0x000fe200007fe4ff */
[----:B------:R-:W-:Y:S07]  /*2d80*/  BRA.U UP0, `(.L_x_16) ;  /* 0xfffffff900d87547 */ /* 0x000fee000b83ffff */
.L_x_13:
[----:B------:R-:W-:Y:S05]  /*2d90*/  BSYNC.RECONVERGENT B0 ;  /* 0x0000000000007941 */ /* 0x000fea0003800200 */
.L_x_12:
[----:B------:R-:W-:Y:S01]  /*2da0*/  BAR.SYNC.DEFER_BLOCKING 0x0 ;  /* 0x0000000000007b1d */ /* 0x000fe20000010000 */
[----:B------:R-:W-:Y:S01]  /*2db0*/  ISETP.GT.AND P0, PT, R2, 0x633f, PT ;  /* 0x0000633f0200780c */ /* 0x000fe20003f04270 */
[----:B-1----:R-:W-:-:S04]  /*2dc0*/  HFMA2 R12, -RZ, RZ, -3.390625, 0 ;  /* 0xc2c80000ff0c7431 */ /* 0x002fc800000001ff */
[----:B------:R-:W-:Y:S08]  /*2dd0*/  BSSY.RECONVERGENT B0, `(.L_x_17) ;  /* 0x000001c000007945 */ /* 0x000ff00003800200 */
[----:B------:R-:W-:Y:S05]  /*2de0*/  @P0 BRA `(.L_x_18) ;  /* 0x0000000000680947 */ /* 0x000fea0003800000 */
[----:B------:R-:W1:Y:S08]  /*2df0*/  LDC.64 R8, c[0x0][0x3b0] ;  /* 0x0000ec00ff087b82 */ /* 0x000e700000000a00 */
[----:B--2---:R-:W2:Y:S08]  /*2e00*/  LDC.64 R10, c[0x0][0x3c0] ;  /* 0x0000f000ff0a7b82 */ /* 0x004eb00000000a00 */
[----:B0-----:R-:W0:Y:S01]  /*2e10*/  LDC.64 R4, c[0x0][0x398] ;  /* 0x0000e600ff047b82 */ /* 0x001e220000000a00 */
[----:B-1----:R-:W-:-:S06]  /*2e20*/  IMAD.WIDE R14, R2, 0x4, R8 ;  /* 0x00000004020e7825 */ /* 0x002fcc00078e0208 */
[----:B------:R-:W3:Y:S04]  /*2e30*/  LDG.E R15, desc[UR8][R14.64] ;  /* 0x000000080e0f7981 */ /* 0x000ee8000c1e1900 */
[----:B--2---:R-:W3:Y:S01]  /*2e40*/  LDG.E R0, desc[UR8][R10.64] ;  /* 0x000000080a007981 */ /* 0x004ee2000c1e1900 */
[----:B0-----:R-:W-:-:S05]  /*2e50*/  IMAD.WIDE R4, R2, 0x4, R4 ;  /* 0x0000000402047825 */ /* 0x001fca00078e0204 */
[----:B------:R0:W5:Y:S01]  /*2e60*/  LDG.E R8, desc[UR8][R4.64] ;  /* 0x0000000804087981 */ /* 0x000162000c1e1900 */
[----:B------:R-:W-:Y:S02]  /*2e70*/  MOV R16, 0x3c23d70a ;  /* 0x3c23d70a00107802 */ /* 0x000fe40000000f00 */
[----:B------:R-:W-:-:S05]  /*2e80*/  MOV R3, 0x42c80000 ;  /* 0x42c8000000037802 */ /* 0x000fca0000000f00 */
[----:B------:R-:W-:-:S04]  /*2e90*/  FFMA R3, -R16, R3, 1 ;  /* 0x3f80000010037423 */ /* 0x000fc80000000103 */
[----:B------:R-:W-:Y:S01]  /*2ea0*/  FFMA R3, R3, -R16, -0.0099999997764825820923 ;  /* 0xbc23d70a03037423 */ /* 0x000fe20000000810 */
[----:B------:R-:W-:Y:S01]  /*2eb0*/  BSSY.RECONVERGENT B1, `(.L_x_19) ;  /* 0x000000b000017945 */ /* 0x000fe20003800200 */
[----:B---3--:R-:W-:-:S04]  /*2ec0*/  FMUL R0, R0, R15 ;  /* 0x0000000f00007220 */ /* 0x008fc80000400000 */
[----:B------:R-:W1:Y:S01]  /*2ed0*/  FCHK P0, R0, -100 ;  /* 0xc2c8000000007902 */ /* 0x000e620000000000 */
[----:B------:R-:W-:-:S04]  /*2ee0*/  FFMA R9, R0, R3, RZ ;  /* 0x0000000300097223 */ /* 0x000fc800000000ff */
[----:B------:R-:W-:-:S04]  /*2ef0*/  FFMA R10, R9, 100, R0 ;  /* 0x42c80000090a7823 */ /* 0x000fc80000000000 */
[----:B------:R-:W-:Y:S01]  /*2f00*/  FFMA R3, R3, R10, R9 ;  /* 0x0000000a03037223 */ /* 0x000fe20000000009 */
[----:B01----:R-:W-:Y:S06]  /*2f10*/  @!P0 BRA `(.L_x_20) ;  /* 0x0000000000108947 */ /* 0x003fec0003800000 */
[----:B------:R-:W-:Y:S02]  /*2f20*/  MOV R3, R0 ;  /* 0x0000000000037202 */ /* 0x000fe40000000f00 */
[----:B------:R-:W-:-:S07]  /*2f30*/  MOV R10, 0x2f50 ;  /* 0x00002f50000a7802 */ /* 0x000fce0000000f00 */
[----:B-----5:R-:W-:Y:S05]  /*2f40*/  CALL.REL.NOINC `($__internal_1_$__cuda_sm3x_div_rn_noftz_f32_slowpath) ;  /* 0x0000000400187944 */ /* 0x020fea0003c00000 */
[----:B------:R-:W-:-:S07]  /*2f50*/  MOV R3, R0 ;  /* 0x0000000000037202 */ /* 0x000fce0000000f00 */
.L_x_20:
[----:B------:R-:W-:Y:S05]  /*2f60*/  BSYNC.RECONVERGENT B1 ;  /* 0x0000000000017941 */ /* 0x000fea0003800200 */
.L_x_19:
[----:B-----5:R-:W-:-:S05]  /*2f70*/  FADD R3, R8, R3 ;  /* 0x0000000308037221 */ /* 0x020fca0000000000 */
[----:B------:R1:W-:Y:S02]  /*2f80*/  STG.E desc[UR8][R4.64], R3 ;  /* 0x0000000304007986 */ /* 0x0003e4000c101908 */
.L_x_18:
[----:B------:R-:W-:Y:S05]  /*2f90*/  BSYNC.RECONVERGENT B0 ;  /* 0x0000000000007941 */ /* 0x000fea0003800200 */
.L_x_17:
[----:B------:R-:W-:Y:S01]  /*2fa0*/  BAR.SYNC.DEFER_BLOCKING 0x0 ;  /* 0x0000000000007b1d */ /* 0x000fe20000010000 */
[----:B------:R-:W-:-:S13]  /*2fb0*/  ISETP.GT.AND P0, PT, R2, 0x29, PT ;  /* 0x000000290200780c */ /* 0x000fda0003f04270 */
[----:B------:R-:W-:Y:S05]  /*2fc0*/  @P0 EXIT ;  /* 0x000000000000094d */ /* 0x000fea0003800000 */
[----:B------:R-:W3:Y:S01]  /*2fd0*/  LDC.64 R8, c[0x0][0x3c0] ;  /* 0x0000f000ff087b82 */ /* 0x000ee20000000a00 */
[----:B------:R-:W4:Y:S07]  /*2fe0*/  LDG.E R7, desc[UR8][R6.64] ;  /* 0x0000000806077981 */ /* 0x000f2e000c1e1900 */
[----:B01----:R-:W0:Y:S01]  /*2ff0*/  LDC.64 R4, c[0x0][0x3a0] ;  /* 0x0000e800ff047b82 */ /* 0x003e220000000a00 */
[----:B---3--:R-:W4:Y:S01]  /*3000*/  LDG.E R8, desc[UR8][R8.64] ;  /* 0x0000000808087981 */ /* 0x008f22000c1e1900 */
[----:B0-----:R-:W-:-:S05]  /*3010*/  IMAD.WIDE R4, R2, 0x4, R4 ;  /* 0x0000000402047825 */ /* 0x001fca00078e0204 */
[----:B------:R0:W5:Y:S01]  /*3020*/  LDG.E R2, desc[UR8][R4.64] ;  /* 0x0000000804027981 */ /* 0x000162000c1e1900 */
[----:B------:R-:W-:Y:S01]  /*3030*/  HFMA2 R0, -RZ, RZ, 1.0341796875, -112.625 ;  /* 0x3c23d70aff007431 */ /* 0x000fe200000001ff */
[----:B------:R-:W-:-:S05]  /*3040*/  MOV R3, 0x42c80000 ;  /* 0x42c8000000037802 */ /* 0x000fca0000000f00 */
[----:B--2---:R-:W-:-:S04]  /*3050*/  FFMA R11, -R0, R3, 1 ;  /* 0x3f800000000b7423 */ /* 0x004fc80000000103 */
[----:B------:R-:W-:Y:S01]  /*3060*/  FFMA R0, R11, -R0, -0.0099999997764825820923 ;  /* 0xbc23d70a0b007423 */ /* 0x000fe20000000800 */
[----:B------:R-:W-:Y:S01]  /*3070*/  BSSY.RECONVERGENT B0, `(.L_x_21) ;  /* 0x000000a000007945 */ /* 0x000fe20003800200 */
[----:B----4-:R-:W-:-:S04]  /*3080*/  FMUL R3, R8, R7 ;  /* 0x0000000708037220 */ /* 0x010fc80000400000 */
[----:B------:R-:W1:Y:S01]  /*3090*/  FCHK P0, R3, -100 ;  /* 0xc2c8000003007902 */ /* 0x000e620000000000 */
[----:B------:R-:W-:-:S04]  /*30a0*/  FFMA R10, R0, R3, RZ ;  /* 0x00000003000a7223 */ /* 0x000fc800000000ff */
[----:B------:R-:W-:-:S04]  /*30b0*/  FFMA R7, R10, 100, R3 ;  /* 0x42c800000a077823 */ /* 0x000fc80000000003 */
[----:B------:R-:W-:Y:S01]  /*30c0*/  FFMA R7, R0, R7, R10 ;  /* 0x0000000700077223 */ /* 0x000fe2000000000a */
[----:B01----:R-:W-:Y:S06]  /*30d0*/  @!P0 BRA `(.L_x_22) ;  /* 0x00000000000c8947 */ /* 0x003fec0003800000 */
[----:B------:R-:W-:-:S07]  /*30e0*/  MOV R10, 0x3100 ;  /* 0x00003100000a7802 */ /* 0x000fce0000000f00 */
[----:B-----5:R-:W-:Y:S05]  /*30f0*/  CALL.REL.NOINC `($__internal_1_$__cuda_sm3x_div_rn_noftz_f32_slowpath) ;  /* 0x0000000000ac7944 */ /* 0x020fea0003c00000 */
[----:B------:R-:W-:-:S07]  /*3100*/  MOV R7, R0 ;  /* 0x0000000000077202 */ /* 0x000fce0000000f00 */
.L_x_22:
[----:B------:R-:W-:Y:S05]  /*3110*/  BSYNC.RECONVERGENT B0 ;  /* 0x0000000000007941 */ /* 0x000fea0003800200 */
.L_x_21:
[----:B-----5:R-:W-:-:S05]  /*3120*/  FADD R7, R2, R7 ;  /* 0x0000000702077221 */ /* 0x020fca0000000000 */
[----:B------:R-:W-:Y:S01]  /*3130*/  STG.E desc[UR8][R4.64], R7 ;  /* 0x0000000704007986 */ /* 0x000fe2000c101908 */
[----:B------:R-:W-:Y:S05]  /*3140*/  EXIT ;  /* 0x000000000000794d */ /* 0x000fea0003800000 */
        .weak           $__internal_0_$__cuda_sm20_dblrcp_rn_slowpath_v3
        .type           $__internal_0_$__cuda_sm20_dblrcp_rn_slowpath_v3,@function
        .size           $__internal_0_$__cuda_sm20_dblrcp_rn_slowpath_v3,($__internal_1_$__cuda_sm3x_div_rn_noftz_f32_slowpath - $__internal_0_$__cuda_sm20_dblrcp_rn_slowpath_v3)
$__internal_0_$__cuda_sm20_dblrcp_rn_slowpath_v3:
[----:B------:R-:W-:Y:S01]  /*3150*/  DSETP.GTU.AND P0, PT, |R10|, +INF , PT ;  /* 0x7ff000000a00742a */ /* 0x000fe20003f0c200 */
[----:B------:R-:W-:-:S13]  /*3160*/  BSSY.RECONVERGENT B2, `(.L_x_23) ;  /* 0x0000022000027945 */ /* 0x000fda0003800200 */
[----:B------:R-:W-:Y:S05]  /*3170*/  @P0 BRA `(.L_x_24) ;  /* 0x0000000000780947 */ /* 0x000fea0003800000 */
[----:B------:R-:W-:-:S04]  /*3180*/  LOP3.LUT R15, R11, 0x7fffffff, RZ, 0xc0, !PT ;  /* 0x7fffffff0b0f7812 */ /* 0x000fc800078ec0ff */
[----:B------:R-:W-:-:S04]  /*3190*/  IADD3 R3, PT, PT, R15, -0x1, RZ ;  /* 0xffffffff0f037810 */ /* 0x000fc80007ffe0ff */
[----:B------:R-:W-:-:S13]  /*31a0*/  ISETP.GE.U32.AND P0, PT, R3, 0x7fefffff, PT ;  /* 0x7fefffff0300780c */ /* 0x000fda0003f06070 */
[----:B------:R-:W-:Y:S02]  /*31b0*/  @P0 LOP3.LUT R13, R11, 0x7ff00000, RZ, 0x3c, !PT ;  /* 0x7ff000000b0d0812 */ /* 0x000fe400078e3cff */
[----:B------:R-:W-:Y:S01]  /*31c0*/  @P0 MOV R12, RZ ;  /* 0x000000ff000c0202 */ /* 0x000fe20000000f00 */
[----:B------:R-:W-:Y:S06]  /*31d0*/  @P0 BRA `(.L_x_25) ;  /* 0x0000000000680947 */ /* 0x000fec0003800000 */
[----:B------:R-:W-:-:S13]  /*31e0*/  ISETP.GE.U32.AND P0, PT, R15, 0x1000001, PT ;  /* 0x010000010f00780c */ /* 0x000fda0003f06070 */
[----:B------:R-:W-:Y:S05]  /*31f0*/  @!P0 BRA `(.L_x_26) ;  /* 0x0000000000348947 */ /* 0x000fea0003800000 */
[----:B------:R-:W-:Y:S02]  /*3200*/  IADD3 R13, PT, PT, R11, -0x3fe00000, RZ ;  /* 0xc02000000b0d7810 */ /* 0x000fe40007ffe0ff */
[----:B------:R-:W-:Y:S02]  /*3210*/  MOV R12, R10 ;  /* 0x0000000a000c7202 */ /* 0x000fe40000000f00 */
[----:B------:R-:W0:Y:S04]  /*3220*/  MUFU.RCP64H R17, R13 ;  /* 0x0000000d00117308 */ /* 0x000e280000001800 */
[----:B0-----:R-:W-:-:S08]  /*3230*/  DFMA R18, -R12, R16, 1 ;  /* 0x3ff000000c12742b */ /* 0x001fd00000000110 */
[----:B------:R-:W-:-:S08]  /*3240*/  DFMA R18, R18, R18, R18 ;  /* 0x000000121212722b */ /* 0x000fd00000000012 */
[----:B------:R-:W-:-:S08]  /*3250*/  DFMA R18, R16, R18, R16 ;  /* 0x000000121012722b */ /* 0x000fd00000000010 */
[----:B------:R-:W-:-:S08]  /*3260*/  DFMA R16, -R12, R18, 1 ;  /* 0x3ff000000c10742b */ /* 0x000fd00000000112 */
[----:B------:R-:W-:-:S08]  /*3270*/  DFMA R16, R18, R16, R18 ;  /* 0x000000101210722b */ /* 0x000fd00000000012 */
[----:B------:R-:W-:-:S08]  /*3280*/  DMUL R16, R16, 2.2250738585072013831e-308 ;  /* 0x0010000010107828 */ /* 0x000fd00000000000 */
[----:B------:R-:W-:-:S08]  /*3290*/  DFMA R10, -R10, R16, 1 ;  /* 0x3ff000000a0a742b */ /* 0x000fd00000000110 */
[----:B------:R-:W-:-:S08]  /*32a0*/  DFMA R10, R10, R10, R10 ;  /* 0x0000000a0a0a722b */ /* 0x000fd0000000000a */
[----:B------:R-:W-:Y:S01]  /*32b0*/  DFMA R12, R16, R10, R16 ;  /* 0x0000000a100c722b */ /* 0x000fe20000000010 */
[----:B------:R-:W-:Y:S10]  /*32c0*/  BRA `(.L_x_25) ;  /* 0x00000000002c7947 */ /* 0x000ff40003800000 */
.L_x_26:
[----:B------:R-:W-:-:S06]  /*32d0*/  DMUL R10, R10, 8.11296384146066816958e+31 ;  /* 0x469000000a0a7828 */ /* 0x000fcc0000000000 */
[----:B------:R-:W0:Y:S02]  /*32e0*/  MUFU.RCP64H R17, R11 ;  /* 0x0000000b00117308 */ /* 0x000e240000001800 */
[----:B0-----:R-:W-:-:S08]  /*32f0*/  DFMA R12, -R10, R16, 1 ;  /* 0x3ff000000a0c742b */ /* 0x001fd00000000110 */
[----:B------:R-:W-:-:S08]  /*3300*/  DFMA R12, R12, R12, R12 ;  /* 0x0000000c0c0c722b */ /* 0x000fd0000000000c */
[----:B------:R-:W-:-:S08]  /*3310*/  DFMA R12, R16, R12, R16 ;  /* 0x0000000c100c722b */ /* 0x000fd00000000010 */
[----:B------:R-:W-:-:S08]  /*3320*/  DFMA R16, -R10, R12, 1 ;  /* 0x3ff000000a10742b */ /* 0x000fd0000000010c */
[----:B------:R-:W-:-:S08]  /*3330*/  DFMA R12, R12, R16, R12 ;  /* 0x000000100c0c722b */ /* 0x000fd0000000000c */
[----:B------:R-:W-:Y:S01]  /*3340*/  DMUL R12, R12, 8.11296384146066816958e+31 ;  /* 0x469000000c0c7828 */ /* 0x000fe20000000000 */
[----:B------:R-:W-:Y:S10]  /*3350*/  BRA `(.L_x_25) ;  /* 0x0000000000087947 */ /* 0x000ff40003800000 */
.L_x_24:
[----:B------:R-:W-:Y:S02]  /*3360*/  LOP3.LUT R13, R11, 0x80000, RZ, 0xfc, !PT ;  /* 0x000800000b0d7812 */ /* 0x000fe400078efcff */
[----:B------:R-:W-:-:S07]  /*3370*/  MOV R12, R10 ;  /* 0x0000000a000c7202 */ /* 0x000fce0000000f00 */
.L_x_25:
[----:B------:R-:W-:Y:S05]  /*3380*/  BSYNC.RECONVERGENT B2 ;  /* 0x0000000000027941 */ /* 0x000fea0003800200 */
.L_x_23:
[----:B------:R-:W-:-:S04]  /*3390*/  MOV R15, 0x0 ;  /* 0x00000000000f7802 */ /* 0x000fc80000000f00 */
[----:B------:R-:W-:Y:S05]  /*33a0*/  RET.REL.NODEC R14 `(_Z13backpropagatePfS_S_S_S_S_S_S_S_) ;  /* 0xffffffcc0e147950 */ /* 0x000fea0003c3ffff */
        .weak           $__internal_1_$__cuda_sm3x_div_rn_noftz_f32_slowpath
        .type           $__internal_1_$__cuda_sm3x_div_rn_noftz_f32_slowpath,@function
        .size           $__internal_1_$__cuda_sm3x_div_rn_noftz_f32_slowpath,(.L_x_53 - $__internal_1_$__cuda_sm3x_div_rn_noftz_f32_slowpath)
$__internal_1_$__cuda_sm3x_div_rn_noftz_f32_slowpath:
[----:B------:R-:W-:Y:S01]  /*33b0*/  SHF.R.U32.HI R11, RZ, 0x17, R12 ;  /* 0x00000017ff0b7819 */ /* 0x000fe2000001160c */
[----:B------:R-:W-:Y:S01]  /*33c0*/  BSSY.RECONVERGENT B2, `(.L_x_27) ;  /* 0x0000064000027945 */ /* 0x000fe20003800200 */
[----:B------:R-:W-:Y:S01]  /*33d0*/  SHF.R.U32.HI R0, RZ, 0x17, R3 ;  /* 0x00000017ff007819 */ /* 0x000fe20000011603 */
[----:B------:R-:W-:Y:S01]  /*33e0*/  HFMA2 R14, -RZ, RZ, -3.390625, 0 ;  /* 0xc2c80000ff0e7431 */ /* 0x000fe200000001ff */
[----:B------:R-:W-:Y:S02]  /*33f0*/  LOP3.LUT R11, R11, 0xff, RZ, 0xc0, !PT ;  /* 0x000000ff0b0b7812 */ /* 0x000fe400078ec0ff */
[----:B------:R-:W-:Y:S02]  /*3400*/  LOP3.LUT R16, R0, 0xff, RZ, 0xc0, !PT ;  /* 0x000000ff00107812 */ /* 0x000fe400078ec0ff */
[----:B------:R-:W-:Y:S02]  /*3410*/  IADD3 R13, PT, PT, R11, -0x1, RZ ;  /* 0xffffffff0b0d7810 */ /* 0x000fe40007ffe0ff */
[----:B------:R-:W-:-:S02]  /*3420*/  IADD3 R15, PT, PT, R16, -0x1, RZ ;  /* 0xffffffff100f7810 */ /* 0x000fc40007ffe0ff */
[----:B------:R-:W-:-:S04]  /*3430*/  ISETP.GT.U32.AND P0, PT, R13, 0xfd, PT ;  /* 0x000000fd0d00780c */ /* 0x000fc80003f04070 */
[----:B------:R-:W-:-:S13]  /*3440*/  ISETP.GT.U32.OR P0, PT, R15, 0xfd, P0 ;  /* 0x000000fd0f00780c */ /* 0x000fda0000704470 */
[----:B------:R-:W-:Y:S01]  /*3450*/  @!P0 MOV R9, RZ ;  /* 0x000000ff00098202 */ /* 0x000fe20000000f00 */
[----:B------:R-:W-:Y:S06]  /*3460*/  @!P0 BRA `(.L_x_28) ;  /* 0x0000000000608947 */ /* 0x000fec0003800000 */
[----:B------:R-:W-:Y:S02]  /*3470*/  MOV R0, 0xc2c80000 ;  /* 0xc2c8000000007802 */ /* 0x000fe40000000f00 */
[----:B------:R-:W-:Y:S02]  /*3480*/  FSETP.GTU.FTZ.AND P0, PT, |R3|, +INF , PT ;  /* 0x7f8000000300780b */ /* 0x000fe40003f1c200 */
[----:B------:R-:W-:-:S04]  /*3490*/  FSETP.GTU.FTZ.AND P1, PT, |R0|, +INF , PT ;  /* 0x7f8000000000780b */ /* 0x000fc80003f3c200 */
[----:B------:R-:W-:-:S13]  /*34a0*/  PLOP3.LUT P0, PT, P0, P1, PT, 0xf8, 0x8f ;  /* 0x00000000008f781c */ /* 0x000fda0000703f70 */
[----:B------:R-:W-:Y:S05]  /*34b0*/  @P0 BRA `(.L_x_29) ;  /* 0x00000004004c0947 */ /* 0x000fea0003800000 */
[----:B------:R-:W-:-:S13]  /*34c0*/  LOP3.LUT P0, RZ, R14, 0x7fffffff, R3, 0xc8, !PT ;  /* 0x7fffffff0eff7812 */ /* 0x000fda000780c803 */
[----:B------:R-:W-:Y:S05]  /*34d0*/  @!P0 BRA `(.L_x_30) ;  /* 0x00000004003c8947 */ /* 0x000fea0003800000 */
[C---:B------:R-:W-:Y:S02]  /*34e0*/  FSETP.NEU.FTZ.AND P2, PT, |R3|.reuse, +INF , PT ;  /* 0x7f8000000300780b */ /* 0x040fe40003f5d200 */
[----:B------:R-:W-:Y:S02]  /*34f0*/  FSETP.NEU.FTZ.AND P1, PT, |R0|, +INF , PT ;  /* 0x7f8000000000780b */ /* 0x000fe40003f3d200 */
[----:B------:R-:W-:-:S11]  /*3500*/  FSETP.NEU.FTZ.AND P0, PT, |R3|, +INF , PT ;  /* 0x7f8000000300780b */ /* 0x000fd60003f1d200 */
[----:B------:R-:W-:Y:S05]  /*3510*/  @!P1 BRA !P2, `(.L_x_30) ;  /* 0x00000004002c9947 */ /* 0x000fea0005000000 */
[----:B------:R-:W-:-:S04]  /*3520*/  LOP3.LUT P2, RZ, R3, 0x7fffffff, RZ, 0xc0, !PT ;  /* 0x7fffffff03ff7812 */ /* 0x000fc8000784c0ff */
[----:B------:R-:W-:-:S13]  /*3530*/  PLOP3.LUT P1, PT, P1, P2, PT, 0x2f, 0xf2 ;  /* 0x0000000000f2781c */ /* 0x000fda0000f24577 */
[----:B------:R-:W-:Y:S05]  /*3540*/  @P1 BRA `(.L_x_31) ;  /* 0x0000000400181947 */ /* 0x000fea0003800000 */
[----:B------:R-:W-:-:S04]  /*3550*/  LOP3.LUT P1, RZ, R14, 0x7fffffff, RZ, 0xc0, !PT ;  /* 0x7fffffff0eff7812 */ /* 0x000fc8000782c0ff */
[----:B------:R-:W-:-:S13]  /*3560*/  PLOP3.LUT P0, PT, P0, P1, PT, 0x2f, 0xf2 ;  /* 0x0000000000f2781c */ /* 0x000fda0000702577 */
[----:B------:R-:W-:Y:S05]  /*3570*/  @P0 BRA `(.L_x_32) ;  /* 0x0000000400000947 */ /* 0x000fea0003800000 */
[----:B------:R-:W-:Y:S02]  /*3580*/  ISETP.GE.AND P0, PT, R15, RZ, PT ;  /* 0x000000ff0f00720c */ /* 0x000fe40003f06270 */
[----:B------:R-:W-:-:S11]  /*3590*/  ISETP.GE.AND P1, PT, R13, RZ, PT ;  /* 0x000000ff0d00720c */ /* 0x000fd60003f26270 */
[----:B------:R-:W-:Y:S01]  /*35a0*/  @P0 MOV R9, RZ ;  /* 0x000000ff00090202 */ /* 0x000fe20000000f00 */
[----:B------:R-:W-:Y:S01]  /*35b0*/  @!P0 FFMA R3, R3, 1.84467440737095516160e+19, RZ ;  /* 0x5f80000003038823 */ /* 0x000fe200000000ff */
[----:B------:R-:W-:Y:S01]  /*35c0*/  @!P0 MOV R9, 0xffffffc0 ;  /* 0xffffffc000098802 */ /* 0x000fe20000000f00 */
[----:B------:R-:W-:-:S03]  /*35d0*/  @!P1 FFMA R14, R0, 1.84467440737095516160e+19, RZ ;  /* 0x5f800000000e9823 */ /* 0x000fc600000000ff */
[----:B------:R-:W-:-:S07]  /*35e0*/  @!P1 IADD3 R9, PT, PT, R9, 0x40, RZ ;  /* 0x0000004009099810 */ /* 0x000fce0007ffe0ff */
.L_x_28:
[----:B------:R-:W-:Y:S01]  /*35f0*/  LEA R13, R11, 0xc0800000, 0x17 ;  /* 0xc08000000b0d7811 */ /* 0x000fe200078eb8ff */
[----:B------:R-:W-:Y:S03]  /*3600*/  BSSY.RECONVERGENT B3, `(.L_x_33) ;  /* 0x0000036000037945 */ /* 0x000fe60003800200 */
[----:B------:R-:W-:Y:S02]  /*3610*/  IADD3 R13, PT, PT, -R13, R14, RZ ;  /* 0x0000000e0d0d7210 */ /* 0x000fe40007ffe1ff */
[----:B------:R-:W-:Y:S02]  /*3620*/  IADD3 R14, PT, PT, R16, -0x7f, RZ ;  /* 0xffffff81100e7810 */ /* 0x000fe40007ffe0ff */
[----:B------:R-:W0:Y:S01]  /*3630*/  MUFU.RCP R15, R13 ;  /* 0x0000000d000f7308 */ /* 0x000e220000001000 */
[----:B------:R-:W-:Y:S02]  /*3640*/  FADD.FTZ R17, -R13, -RZ ;  /* 0x800000ff0d117221 */ /* 0x000fe40000010100 */
[C---:B------:R-:W-:Y:S01]  /*3650*/  IMAD R0, R14.reuse, -0x800000, R3 ;  /* 0xff8000000e007824 */ /* 0x040fe200078e0203 */
[----:B------:R-:W-:-:S04]  /*3660*/  IADD3 R14, PT, PT, R14, 0x7f, -R11 ;  /* 0x0000007f0e0e7810 */ /* 0x000fc80007ffe80b */
[----:B------:R-:W-:Y:S01]  /*3670*/  IADD3 R14, PT, PT, R14, R9, RZ ;  /* 0x000000090e0e7210 */ /* 0x000fe20007ffe0ff */
[----:B0-----:R-:W-:-:S04]  /*3680*/  FFMA R16, R15, R17, 1 ;  /* 0x3f8000000f107423 */ /* 0x001fc80000000011 */
[----:B------:R-:W-:-:S04]  /*3690*/  FFMA R3, R15, R16, R15 ;  /* 0x000000100f037223 */ /* 0x000fc8000000000f */
[----:B------:R-:W-:-:S04]  /*36a0*/  FFMA R16, R0, R3, RZ ;  /* 0x0000000300107223 */ /* 0x000fc800000000ff */
[----:B------:R-:W-:-:S04]  /*36b0*/  FFMA R15, R17, R16, R0 ;  /* 0x00000010110f7223 */ /* 0x000fc80000000000 */
[----:B------:R-:W-:-:S04]  /*36c0*/  FFMA R16, R3, R15, R16 ;  /* 0x0000000f03107223 */ /* 0x000fc80000000010 */
[----:B------:R-:W-:-:S04]  /*36d0*/  FFMA R17, R17, R16, R0 ;  /* 0x0000001011117223 */ /* 0x000fc80000000000 */
[----:B------:R-:W-:-:S05]  /*36e0*/  FFMA R0, R3, R17, R16 ;  /* 0x0000001103007223 */ /* 0x000fca0000000010 */
[----:B------:R-:W-:-:S04]  /*36f0*/  SHF.R.U32.HI R11, RZ, 0x17, R0 ;  /* 0x00000017ff0b7819 */ /* 0x000fc80000011600 */
[----:B------:R-:W-:-:S04]  /*3700*/  LOP3.LUT R11, R11, 0xff, RZ, 0xc0, !PT ;  /* 0x000000ff0b0b7812 */ /* 0x000fc800078ec0ff */
[----:B------:R-:W-:-:S04]  /*3710*/  IADD3 R13, PT, PT, R11, R14, RZ ;  /* 0x0000000e0b0d7210 */ /* 0x000fc80007ffe0ff */
[----:B------:R-:W-:-:S04]  /*3720*/  IADD3 R9, PT, PT, R13, -0x1, RZ ;  /* 0xffffffff0d097810 */ /* 0x000fc80007ffe0ff */
[----:B------:R-:W-:-:S13]  /*3730*/  ISETP.GE.U32.AND P0, PT, R9, 0xfe, PT ;  /* 0x000000fe0900780c */ /* 0x000fda0003f06070 */
[----:B------:R-:W-:Y:S05]  /*3740*/  @!P0 BRA `(.L_x_34) ;  /* 0x0000000000808947 */ /* 0x000fea0003800000 */
[----:B------:R-:W-:-:S13]  /*3750*/  ISETP.GT.AND P0, PT, R13, 0xfe, PT ;  /* 0x000000fe0d00780c */ /* 0x000fda0003f04270 */
[----:B------:R-:W-:Y:S05]  /*3760*/  @P0 BRA `(.L_x_35) ;  /* 0x00000000006c0947 */ /* 0x000fea0003800000 */
[----:B------:R-:W-:-:S13]  /*3770*/  ISETP.GE.AND P0, PT, R13, 0x1, PT ;  /* 0x000000010d00780c */ /* 0x000fda0003f06270 */
[----:B------:R-:W-:Y:S05]  /*3780*/  @P0 BRA `(.L_x_36) ;  /* 0x0000000000740947 */ /* 0x000fea0003800000 */
[----:B------:R-:W-:Y:S02]  /*3790*/  ISETP.GE.AND P0, PT, R13, -0x18, PT ;  /* 0xffffffe80d00780c */ /* 0x000fe40003f06270 */
[----:B------:R-:W-:-:S11]  /*37a0*/  LOP3.LUT R0, R0, 0x80000000, RZ, 0xc0, !PT ;  /* 0x8000000000007812 */ /* 0x000fd600078ec0ff */
[----:B------:R-:W-:Y:S05]  /*37b0*/  @!P0 BRA `(.L_x_36) ;  /* 0x0000000000688947 */ /* 0x000fea0003800000 */
[CCC-:B------:R-:W-:Y:S01]  /*37c0*/  FFMA.RZ R9, R3.reuse, R17.reuse, R16.reuse ;  /* 0x0000001103097223 */ /* 0x1c0fe2000000c010 */
[-CC-:B------:R-:W-:Y:S01]  /*37d0*/  FFMA.RM R14, R3, R17.reuse, R16.reuse ;  /* 0x00000011030e7223 */ /* 0x180fe20000004010 */
[C---:B------:R-:W-:Y:S02]  /*37e0*/  ISETP.NE.AND P2, PT, R13.reuse, RZ, PT ;  /* 0x000000ff0d00720c */ /* 0x040fe40003f45270 */
[----:B------:R-:W-:Y:S02]  /*37f0*/  ISETP.NE.AND P1, PT, R13, RZ, PT ;  /* 0x000000ff0d00720c */ /* 0x000fe40003f25270 */
[----:B------:R-:W-:Y:S01]  /*3800*/  LOP3.LUT R11, R9, 0x7fffff, RZ, 0xc0, !PT ;  /* 0x007fffff090b7812 */ /* 0x000fe200078ec0ff */
[----:B------:R-:W-:Y:S01]  /*3810*/  FFMA.RP R9, R3, R17, R16 ;  /* 0x0000001103097223 */ /* 0x000fe20000008010 */
[----:B------:R-:W-:Y:S02]  /*3820*/  IADD3 R16, PT, PT, R13, 0x20, RZ ;  /* 0x000000200d107810 */ /* 0x000fe40007ffe0ff */
[----:B------:R-:W-:-:S02]  /*3830*/  LOP3.LUT R11, R11, 0x800000, RZ, 0xfc, !PT ;  /* 0x008000000b0b7812 */ /* 0x000fc400078efcff */
[----:B------:R-:W-:Y:S02]  /*3840*/  IADD3 R3, PT, PT, -R13, RZ, RZ ;  /* 0x000000ff0d037210 */ /* 0x000fe40007ffe1ff */
[----:B------:R-:W-:Y:S02]  /*3850*/  SHF.L.U32 R16, R11, R16, RZ ;  /* 0x000000100b107219 */ /* 0x000fe400000006ff */
[----:B------:R-:W-:Y:S02]  /*3860*/  FSETP.NEU.FTZ.AND P0, PT, R9, R14, PT ;  /* 0x0000000e0900720b */ /* 0x000fe40003f1d000 */
[----:B------:R-:W-:Y:S02]  /*3870*/  SEL R14, R3, RZ, P2 ;  /* 0x000000ff030e7207 */ /* 0x000fe40001000000 */
[----:B------:R-:W-:Y:S02]  /*3880*/  ISETP.NE.AND P1, PT, R16, RZ, P1 ;  /* 0x000000ff1000720c */ /* 0x000fe40000f25270 */
[----:B------:R-:W-:-:S02]  /*3890*/  SHF.R.U32.HI R14, RZ, R14, R11 ;  /* 0x0000000eff0e7219 */ /* 0x000fc4000001160b */
[----:B------:R-:W-:Y:S02]  /*38a0*/  PLOP3.LUT P0, PT, P0, P1, PT, 0xf8, 0x8f ;  /* 0x00000000008f781c */ /* 0x000fe40000703f70 */
[----:B------:R-:W-:Y:S02]  /*38b0*/  SHF.R.U32.HI R16, RZ, 0x1, R14 ;  /* 0x00000001ff107819 */ /* 0x000fe4000001160e */
[----:B------:R-:W-:-:S04]  /*38c0*/  SEL R3, RZ, 0x1, !P0 ;  /* 0x00000001ff037807 */ /* 0x000fc80004000000 */
[----:B------:R-:W-:-:S04]  /*38d0*/  LOP3.LUT R3, R3, 0x1, R16, 0xf8, !PT ;  /* 0x0000000103037812 */ /* 0x000fc800078ef810 */
[----:B------:R-:W-:-:S04]  /*38e0*/  LOP3.LUT R3, R3, R14, RZ, 0xc0, !PT ;  /* 0x0000000e03037212 */ /* 0x000fc800078ec0ff */
[----:B------:R-:W-:-:S04]  /*38f0*/  IADD3 R3, PT, PT, R16, R3, RZ ;  /* 0x0000000310037210 */ /* 0x000fc80007ffe0ff */
[----:B------:R-:W-:Y:S01]  /*3900*/  LOP3.LUT R0, R3, R0, RZ, 0xfc, !PT ;  /* 0x0000000003007212 */ /* 0x000fe200078efcff */
[----:B------:R-:W-:Y:S06]  /*3910*/  BRA `(.L_x_36) ;  /* 0x0000000000107947 */ /* 0x000fec0003800000 */
.L_x_35:
[----:B------:R-:W-:-:S04]  /*3920*/  LOP3.LUT R0, R0, 0x80000000, RZ, 0xc0, !PT ;  /* 0x8000000000007812 */ /* 0x000fc800078ec0ff */
[----:B------:R-:W-:Y:S01]  /*3930*/  LOP3.LUT R0, R0, 0x7f800000, RZ, 0xfc, !PT ;  /* 0x7f80000000007812 */ /* 0x000fe200078efcff */
[----:B------:R-:W-:Y:S06]  /*3940*/  BRA `(.L_x_36) ;  /* 0x0000000000047947 */ /* 0x000fec0003800000 */
.L_x_34:
[----:B------:R-:W-:-:S07]  /*3950*/  LEA R0, R14, R0, 0x17 ;  /* 0x000000000e007211 */ /* 0x000fce00078eb8ff */
.L_x_36:
[----:B------:R-:W-:Y:S05]  /*3960*/  BSYNC.RECONVERGENT B3 ;  /* 0x0000000000037941 */ /* 0x000fea0003800200 */
.L_x_33:
[----:B------:R-:W-:Y:S05]  /*3970*/  BRA `(.L_x_37) ;  /* 0x0000000000207947 */ /* 0x000fea0003800000 */
.L_x_32:
[----:B------:R-:W-:-:S04]  /*3980*/  LOP3.LUT R0, R14, 0x80000000, R3, 0x48, !PT ;  /* 0x800000000e007812 */ /* 0x000fc800078e4803 */
[----:B------:R-:W-:Y:S01]  /*3990*/  LOP3.LUT R0, R0, 0x7f800000, RZ, 0xfc, !PT ;  /* 0x7f80000000007812 */ /* 0x000fe200078efcff */
[----:B------:R-:W-:Y:S06]  /*39a0*/  BRA `(.L_x_37) ;  /* 0x0000000000147947 */ /* 0x000fec0003800000 */
.L_x_31:
[----:B------:R-:W-:Y:S01]  /*39b0*/  LOP3.LUT R0, R14, 0x80000000, R3, 0x48, !PT ;  /* 0x800000000e007812 */ /* 0x000fe200078e4803 */
[----:B------:R-:W-:Y:S06]  /*39c0*/  BRA `(.L_x_37) ;  /* 0x00000000000c7947 */ /* 0x000fec0003800000 */
.L_x_30:
[----:B------:R-:W0:Y:S01]  /*39d0*/  MUFU.RSQ R0, -QNAN ;  /* 0xffc0000000007908 */ /* 0x000e220000001400 */
[----:B------:R-:W-:Y:S05]  /*39e0*/  BRA `(.L_x_37) ;  /* 0x0000000000047947 */ /* 0x000fea0003800000 */
.L_x_29:
[----:B------:R-:W-:-:S07]  /*39f0*/  FADD.FTZ R0, R3, R0 ;  /* 0x0000000003007221 */ /* 0x000fce0000010000 */
.L_x_37:
[----:B------:R-:W-:Y:S05]  /*3a00*/  BSYNC.RECONVERGENT B2 ;  /* 0x0000000000027941 */ /* 0x000fea0003800200 */
.L_x_27:
[----:B------:R-:W-:-:S04]  /*3a10*/  HFMA2 R11, -RZ, RZ, 0, 0 ;  /* 0x00000000ff0b7431 */ /* 0x000fc800000001ff */
[----:B0-----:R-:W-:Y:S05]  /*3a20*/  RET.REL.NODEC R10 `(_Z13backpropagatePfS_S_S_S_S_S_S_S_) ;  /* 0xffffffc40a747950 */ /* 0x001fea0003c3ffff */
.L_x_38:
[----:B------:R-:W-:-:S00]  /*3a30*/  BRA `(.L_x_38) ;  /* 0xfffffffc00fc7947 */ /* 0x000fc0000383ffff */
[----:B------:R-:W-:-:S00]  /*3a40*/  NOP ;  /* 0x0000000000007918 */ /* 0x000fc00000000000 */
        /* <DEDUP_REMOVED lines=11> */
.L_x_53:


//--------------------- .text._Z11forwardPassPfS_S_S_ --------------------------
	.section	.text._Z11forwardPassPfS_S_S_,"ax",@progbits
	.align	128
        .global         _Z11forwardPassPfS_S_S_
        .type           _Z11forwardPassPfS_S_S_,@function
        .size           _Z11forwardPassPfS_S_S_,(.L_x_54 - _Z11forwardPassPfS_S_S_)
        .other          _Z11forwardPassPfS_S_S_,@"STO_CUDA_ENTRY STV_DEFAULT"
_Z11forwardPassPfS_S_S_:
.text._Z11forwardPassPfS_S_S_:
        /* <DEDUP_REMOVED lines=45> */
[----:B-1----:R-:W4:Y:S04]  /*02d0*/  LDG.E R14, desc[UR8][R12.64] ;  /* 0x000000080c0e7981 */ /* 0x002f28000c1e1900 */
[----:B------:R-:W4:Y:S04]  /*02e0*/  LDG.E R15, desc[UR8][R10.64+0xc] ;  /* 0x00000c080a0f7981 */ /* 0x000f28000c1e1900 */
        /* <DEDUP_REMOVED lines=143> */
.L_x_40:
[----:B------:R-:W-:Y:S05]  /*0be0*/  BSYNC.RECONVERGENT B0 ;  /* 0x0000000000007941 */ /* 0x000fea0003800200 */
.L_x_39:
[----:B------:R-:W-:Y:S01]  /*0bf0*/  BAR.SYNC.DEFER_BLOCKING 0x0 ;  /* 0x0000000000007b1d */ /* 0x000fe20000010000 */
[C---:B------:R-:W-:Y:S01]  /*0c00*/  ISETP.GT.AND P0, PT, R0.reuse, 0x1f, PT ;  /* 0x0000001f0000780c */ /* 0x040fe20003f04270 */
[----:B------:R-:W-:-:S04]  /*0c10*/  IMAD.WIDE R6, R0, 0x4, R6 ;  /* 0x0000000400067825 */ /* 0x000fc800078e0206 */
[----:B------:R-:W-:Y:S08]  /*0c20*/  BSSY.RECONVERGENT B0, `(.L_x_41) ;  /* 0x0000055000007945 */ /* 0x000ff00003800200 */
[----:B------:R-:W-:Y:S05]  /*0c30*/  @P0 BRA `(.L_x_42) ;  /* 0x00000004004c0947 */ /* 0x000fea0003800000 */
[----:B------:R-:W2:Y:S01]  /*0c40*/  LDG.E R8, desc[UR8][R2.64] ;  /* 0x0000000802087981 */ /* 0x000ea2000c1e1900 */
[----:B------:R-:W-:Y:S01]  /*0c50*/  HFMA2 R9, -RZ, RZ, 0.96630859375, -0.0022525787353515625 ;  /* 0x3bbb989dff097431 */ /* 0x000fe200000001ff */
        /* <DEDUP_REMOVED lines=8> */
[----:B------:R-:W3:Y:S02]  /*0ce0*/  MUFU.EX2 R16, R16 ;  /* 0x0000001000107308 */ /* 0x000ee40000000800 */
[----:B---3--:R-:W-:-:S06]  /*0cf0*/  FMUL R17, R9, R16 ;  /* 0x0000001009117220 */ /* 0x008fcc0000400000 */
        /* <DEDUP_REMOVED lines=11> */
[----:B------:R-:W-:-:S04]  /*0db0*/  LOP3.LUT R10, R9, 0x7fffffff, RZ, 0xc0, !PT ;  /* 0x7fffffff090a7812 */ /* 0x000fc800078ec0ff */
[----:B------:R-:W-:Y:S02]  /*0dc0*/  IADD3 R14, PT, PT, R10, -0x100000, RZ ;  /* 0xfff000000a0e7810 */ /* 0x000fe40007ffe0ff */
[----:B------:R-:W-:-:S07]  /*0dd0*/  MOV R10, 0xdf0 ;  /* 0x00000df0000a7802 */ /* 0x000fce0000000f00 */
[----:B0-----:R-:W-:Y:S05]  /*0de0*/  CALL.REL.NOINC `($__internal_2_$__cuda_sm20_dblrcp_rn_slowpath_v3) ;  /* 0x00000004007c7944 */ /* 0x001fea0003c00000 */
.L_x_44:
[----:B------:R-:W-:Y:S05]  /*0df0*/  BSYNC.RECONVERGENT B1 ;  /* 0x0000000000017941 */ /* 0x000fea0003800200 */
.L_x_43:
        /* <DEDUP_REMOVED lines=55> */
.L_x_42:
[----:B------:R-:W-:Y:S05]  /*1170*/  BSYNC.RECONVERGENT B0 ;  /* 0x0000000000007941 */ /* 0x000fea0003800200 */
.L_x_41:
[----:B------:R-:W-:Y:S01]  /*1180*/  BAR.SYNC.DEFER_BLOCKING 0x0 ;  /* 0x0000000000007b1d */ /* 0x000fe20000010000 */
[----:B------:R-:W-:-:S13]  /*1190*/  ISETP.GT.AND P0, PT, R0, 0x9, PT ;  /* 0x000000090000780c */ /* 0x000fda0003f04270 */
[----:B------:R-:W-:Y:S05]  /*11a0*/  @P0 EXIT ;  /* 0x000000000000094d */ /* 0x000fea0003800000 */
[----:B0-----:R-:W2:Y:S01]  /*11b0*/  LDG.E R2, desc[UR8][R2.64+0x80] ;  /* 0x0000800802027981 */ /* 0x001ea2000c1e1900 */
        /* <DEDUP_REMOVED lines=8> */
[----:B------:R-:W-:-:S04]  /*1240*/  FFMA R12, R2, -1.925963033500011079e-08, R5 ;  /* 0xb2a57060020c7823 */ /* 0x000fc80000000005 */
[----:B------:R-:W0:Y:S02]  /*1250*/  MUFU.EX2 R5, R12 ;  /* 0x0000000c00057308 */ /* 0x000e240000000800 */
[----:B0-----:R-:W-:-:S06]  /*1260*/  FMUL R0, R0, R5 ;  /* 0x0000000500007220 */ /* 0x001fcc0000400000 */
[----:B------:R-:W0:Y:S02]  /*1270*/  F2F.F64.F32 R2, R0 ;  /* 0x0000000000027310 */ /* 0x000e240000201800 */
[----:B0-----:R-:W-:-:S06]  /*1280*/  DADD R2, R2, 1 ;  /* 0x3ff0000002027429 */ /* 0x001fcc0000000000 */
[----:B------:R-:W0:Y:S04]  /*1290*/  MUFU.RCP64H R5, R3 ;  /* 0x0000000300057308 */ /* 0x000e280000001800 */
[----:B------:R-:W-:-:S04]  /*12a0*/  IADD3 R4, PT, PT, R3, 0x300402, RZ ;  /* 0x0030040203047810 */ /* 0x000fc80007ffe0ff */
[----:B------:R-:W-:Y:S02]  /*12b0*/  FSETP.GEU.AND P0, PT, |R4|, 5.8789094863358348022e-39, PT ;  /* 0x004004020400780b */ /* 0x000fe40003f0e200 */
[----:B0-----:R-:W-:-:S08]  /*12c0*/  DFMA R8, -R2, R4, 1 ;  /* 0x3ff000000208742b */ /* 0x001fd00000000104 */
        /* <DEDUP_REMOVED lines=10> */
[----:B------:R-:W-:Y:S05]  /*1370*/  CALL.REL.NOINC `($__internal_2_$__cuda_sm20_dblrcp_rn_slowpath_v3) ;  /* 0x0000000000187944 */ /* 0x000fea0003c00000 */
[----:B------:R-:W-:Y:S02]  /*1380*/  MOV R8, R12 ;  /* 0x0000000c00087202 */ /* 0x000fe40000000f00 */
[----:B------:R-:W-:-:S07]  /*1390*/  MOV R9, R13 ;  /* 0x0000000d00097202 */ /* 0x000fce0000000f00 */
.L_x_46:
[----:B------:R-:W-:Y:S05]  /*13a0*/  BSYNC.RECONVERGENT B0 ;  /* 0x0000000000007941 */ /* 0x000fea0003800200 */
.L_x_45:
[----:B------:R-:W0:Y:S02]  /*13b0*/  F2F.F32.F64 R9, R8 ;  /* 0x0000000800097310 */ /* 0x000e240000301000 */
[----:B0-----:R-:W-:Y:S01]  /*13c0*/  STG.E desc[UR8][R6.64+0xcc0], R9 ;  /* 0x000cc00906007986 */ /* 0x001fe2000c101908 */
[----:B------:R-:W-:Y:S05]  /*13d0*/  EXIT ;  /* 0x000000000000794d */ /* 0x000fea0003800000 */
        .weak           $__internal_2_$__cuda_sm20_dblrcp_rn_slowpath_v3
        .type           $__internal_2_$__cuda_sm20_dblrcp_rn_slowpath_v3,@function
        .size           $__internal_2_$__cuda_sm20_dblrcp_rn_slowpath_v3,(.L_x_54 - $__internal_2_$__cuda_sm20_dblrcp_rn_slowpath_v3)
$__internal_2_$__cuda_sm20_dblrcp_rn_slowpath_v3:
        /* <DEDUP_REMOVED lines=24> */
.L_x_50:
[----:B------:R-:W-:Y:S01]  /*1560*/  DMUL R8, R8, 8.11296384146066816958e+31 ;  /* 0x4690000008087828 */ /* 0x000fe20000000000 */
[----:B------:R-:W-:-:S05]  /*1570*/  MOV R12, R14 ;  /* 0x0000000e000c7202 */ /* 0x000fca0000000f00 */
        /* <DEDUP_REMOVED lines=8> */
.L_x_48:
[----:B------:R-:W-:Y:S02]  /*1600*/  LOP3.LUT R13, R9, 0x80000, RZ, 0xfc, !PT ;  /* 0x00080000090d7812 */ /* 0x000fe400078efcff */
[----:B------:R-:W-:-:S07]  /*1610*/  MOV R12, R8 ;  /* 0x00000008000c7202 */ /* 0x000fce0000000f00 */
.L_x_49:
[----:B------:R-:W-:Y:S05]  /*1620*/  BSYNC.RECONVERGENT B2 ;  /* 0x0000000000027941 */ /* 0x000fea0003800200 */
.L_x_47:
[----:B------:R-:W-:-:S04]  /*1630*/  MOV R11, 0x0 ;  /* 0x00000000000b7802 */ /* 0x000fc80000000f00 */
[----:B------:R-:W-:Y:S05]  /*1640*/  RET.REL.NODEC R10 `(_Z11forwardPassPfS_S_S_) ;  /* 0xffffffe80a6c7950 */ /* 0x000fea0003c3ffff */
.L_x_51:
        /* <DEDUP_REMOVED lines=11> */
.L_x_54:


//--------------------- .nv.shared.reserved.0     --------------------------
	.section	.nv.shared.reserved.0,"aw",@nobits
	.weak		__nv_reservedSMEM_offset_0_alias
	.size		__nv_reservedSMEM_offset_0_alias, 0, 64
	.other		__nv_reservedSMEM_offset_0_alias,@"STO_CUDA_RESERVED_SHARED STV_DEFAULT"
__nv_reservedSMEM_offset_0_alias:
	.zero		0
	.zero		64


//--------------------- .nv.constant0._Z13backpropagatePfS_S_S_S_S_S_S_S_ --------------------------
	.section	.nv.constant0._Z13backpropagatePfS_S_S_S_S_S_S_S_,"a",@progbits
	.sectionflags	@""
	.align	4
.nv.constant0._Z13backpropagatePfS_S_S_S_S_S_S_S_:
	.zero		968


//--------------------- .nv.constant0._Z11forwardPassPfS_S_S_ --------------------------
	.section	.nv.constant0._Z11forwardPassPfS_S_S_,"a",@progbits
	.sectionflags	@""
	.align	4
.nv.constant0._Z11forwardPassPfS_S_S_:
	.zero		928


//--------------------- SYMBOLS --------------------------

	.type		.nv.reservedSmem.offset0,@object
	.size		.nv.reservedSmem.offset0,0x4
